def attn_fwd(
    Q,
    K,
    V,
    Out,
    Lse,
    sm_scale,
    stride_qz,
    stride_qh,
    stride_qm,
    stride_qk,
    stride_kz,
    stride_kh,
    stride_kn,
    stride_kk,
    stride_vz,
    stride_vh,
    stride_vn,
    stride_vk,
    stride_oz,
    stride_oh,
    stride_om,
    stride_ok,
    seqlen_q,
    seqlen_k,
    BLOCK_M: tl.constexpr,
    BLOCK_N: tl.constexpr,
    HEAD_DIM: tl.constexpr,
    CAUSAL: tl.constexpr,
):
    start_m = tl.program_id(0)
    off_hz = tl.program_id(1)
    q_off = off_hz * stride_qh
    k_off = off_hz * stride_kh
    v_off = off_hz * stride_vh
    offs_m = start_m * BLOCK_M + tl.arange(0, BLOCK_M)
    offs_d = tl.arange(0, HEAD_DIM)
    offs_n = tl.arange(0, BLOCK_N)
    q_ptrs = Q + q_off + offs_m[:, None] * stride_qm + offs_d[None, :] * stride_qk
    k_ptrs = K + k_off + offs_d[:, None] * stride_kk + offs_n[None, :] * stride_kn
    v_ptrs = V + v_off + offs_n[:, None] * stride_vn + offs_d[None, :] * stride_vk
    m_i = tl.full([BLOCK_M], float("-inf"), dtype=tl.float32)
    l_i = tl.zeros([BLOCK_M], dtype=tl.float32) + 1.0
    acc = tl.zeros([BLOCK_M, HEAD_DIM], dtype=tl.float32)
    q = tl.load(q_ptrs)
    acc, l_i, m_i = _attn_fwd_inner(
        acc,
        l_i,
        m_i,
        q,
        k_ptrs,
        v_ptrs,
        sm_scale,
        stride_kn,
        stride_vn,
        start_m,
        seqlen_k,
        BLOCK_M,
        BLOCK_N,
        HEAD_DIM,
        CAUSAL,
    )
    acc = acc / l_i[:, None]
    lse = m_i + tl.math.log2(l_i) / 1.4426950408889634
    o_ptrs = (
        Out
        + off_hz * stride_oh
        + offs_m[:, None] * stride_om
        + offs_d[None, :] * stride_ok
    )
    tl.store(o_ptrs, acc.to(Out.dtype.element_ty))
    tl.store(Lse + off_hz * seqlen_q + offs_m, lse)

# config = {"BLOCK_M": 64, "BLOCK_N": 128, "HEAD_DIM": 128, "arch": "sm_80", "causal": true, "dtype": "fp16", "num_stages": 2, "num_warps": 8}
# arch = sm_80


// ===== COMPILED SASS (sm_80) =====

	.target	sm_80

	.elftype	@"ET_EXEC"


//--------------------- .note.nv.tkinfo           --------------------------
	.section	.note.nv.tkinfo,"",@"SHT_NOTE"
	.sectionflags	@"SHF_NOTE_NV_TKINFO"
	.tkinfo
        /*0018*/ 	.word	0x00000002
        /*0030*/ 	.string	""
        /*0030*/ 	.string	"ptxas"
        /*0030*/ 	.string	"Cuda compilation tools, release 13.0, V13.0.88"
        /*0030*/ 	.string	"Build cuda_13.0.r13.0/compiler.36424714_0"
        /*0030*/ 	.string	"-v  -suppress-debug-info  -lineinfo  -arch sm_80 "



//--------------------- .note.nv.cuinfo           --------------------------
	.section	.note.nv.cuinfo,"",@"SHT_NOTE"
	.sectionflags	@"SHF_NOTE_NV_CUINFO"
        /*0018*/ 	.short	0x0002
        /*001a*/ 	.short	0x0050
        /*001c*/ 	.short	0x0082
	.zero		2


//--------------------- .nv.info                  --------------------------
	.section	.nv.info,"",@"SHT_CUDA_INFO"
	.align	4


	//----- nvinfo : EIATTR_REGCOUNT
	.align		4
        /*0000*/ 	.byte	0x04, 0x2f
        /*0002*/ 	.short	(.L_2 - .L_1)
	.align		4
.L_1:
        /*0004*/ 	.word	index@(attn_fwd)
        /*0008*/ 	.word	0x000000ff


	//----- nvinfo : EIATTR_FRAME_SIZE
	.align		4
.L_2:
        /*000c*/ 	.byte	0x04, 0x11
        /*000e*/ 	.short	(.L_4 - .L_3)
	.align		4
.L_3:
        /*0010*/ 	.word	index@(attn_fwd)
        /*0014*/ 	.word	0x00000300


	//----- nvinfo : EIATTR_MIN_STACK_SIZE
	.align		4
.L_4:
        /*0018*/ 	.byte	0x04, 0x12
        /*001a*/ 	.short	(.L_6 - .L_5)
	.align		4
.L_5:
        /*001c*/ 	.word	index@(attn_fwd)
        /*0020*/ 	.word	0x00000300
.L_6:


//--------------------- .nv.info.attn_fwd         --------------------------
	.section	.nv.info.attn_fwd,"",@"SHT_CUDA_INFO"
	.sectionflags	@""
	.align	4


	//----- nvinfo : EIATTR_CUDA_API_VERSION
	.align		4
        /*0000*/ 	.byte	0x04, 0x37
        /*0002*/ 	.short	(.L_8 - .L_7)
.L_7:
        /*0004*/ 	.word	0x00000082


	//----- nvinfo : EIATTR_SW2861232_WAR
	.align		4
.L_8:
        /*0008*/ 	.byte	0x01, 0x35
	.zero		2


	//----- nvinfo : EIATTR_PARAM_CBANK
	.align		4
        /*000c*/ 	.byte	0x04, 0x0a
        /*000e*/ 	.short	(.L_10 - .L_9)
	.align		4
.L_9:
        /*0010*/ 	.word	index@(.nv.constant0.attn_fwd)
        /*0014*/ 	.short	0x0160
        /*0016*/ 	.short	0x0088


	//----- nvinfo : EIATTR_CBANK_PARAM_SIZE
	.align		4
.L_10:
        /*0018*/ 	.byte	0x03, 0x19
        /*001a*/ 	.short	0x0088


	//----- nvinfo : EIATTR_KPARAM_INFO
	.align		4
        /*001c*/ 	.byte	0x04, 0x17
        /*001e*/ 	.short	(.L_12 - .L_11)
.L_11:
        /*0020*/ 	.word	0x00000000
        /*0024*/ 	.short	0x0019
        /*0026*/ 	.short	0x0080
        /*0028*/ 	.byte	0x00, 0xf4, 0x21, 0x00


	//----- nvinfo : EIATTR_KPARAM_INFO
	.align		4
.L_12:
        /*002c*/ 	.byte	0x04, 0x17
        /*002e*/ 	.short	(.L_14 - .L_13)
.L_13:
        /*0030*/ 	.word	0x00000000
        /*0034*/ 	.short	0x0018
        /*0036*/ 	.short	0x0078
        /*0038*/ 	.byte	0x00, 0xf4, 0x21, 0x00


	//----- nvinfo : EIATTR_KPARAM_INFO
	.align		4
.L_14:
        /*003c*/ 	.byte	0x04, 0x17
        /*003e*/ 	.short	(.L_16 - .L_15)
.L_15:
        /*0040*/ 	.word	0x00000000
        /*0044*/ 	.short	0x0017
        /*0046*/ 	.short	0x0070
        /*0048*/ 	.byte	0x00, 0xf0, 0x11, 0x00


	//----- nvinfo : EIATTR_KPARAM_INFO
	.align		4
.L_16:
        /*004c*/ 	.byte	0x04, 0x17
        /*004e*/ 	.short	(.L_18 - .L_17)
.L_17:
        /*0050*/ 	.word	0x00000000
        /*0054*/ 	.short	0x0016
        /*0056*/ 	.short	0x006c
        /*0058*/ 	.byte	0x00, 0xf0, 0x11, 0x00


	//----- nvinfo : EIATTR_KPARAM_INFO
	.align		4
.L_18:
        /*005c*/ 	.byte	0x04, 0x17
        /*005e*/ 	.short	(.L_20 - .L_19)
.L_19:
        /*0060*/ 	.word	0x00000000
        /*0064*/ 	.short	0x0015
        /*0066*/ 	.short	0x0068
        /*0068*/ 	.byte	0x00, 0xf0, 0x11, 0x00


	//----- nvinfo : EIATTR_KPARAM_INFO
	.align		4
.L_20:
        /*006c*/ 	.byte	0x04, 0x17
        /*006e*/ 	.short	(.L_22 - .L_21)
.L_21:
        /*0070*/ 	.word	0x00000000
        /*0074*/ 	.short	0x0014
        /*0076*/ 	.short	0x0064
        /*0078*/ 	.byte	0x00, 0xf0, 0x11, 0x00


	//----- nvinfo : EIATTR_KPARAM_INFO
	.align		4
.L_22:
        /*007c*/ 	.byte	0x04, 0x17
        /*007e*/ 	.short	(.L_24 - .L_23)
.L_23:
        /*0080*/ 	.word	0x00000000
        /*0084*/ 	.short	0x0013
        /*0086*/ 	.short	0x0060
        /*0088*/ 	.byte	0x00, 0xf0, 0x11, 0x00


	//----- nvinfo : EIATTR_KPARAM_INFO
	.align		4
.L_24:
        /*008c*/ 	.byte	0x04, 0x17
        /*008e*/ 	.short	(.L_26 - .L_25)
.L_25:
        /*0090*/ 	.word	0x00000000
        /*0094*/ 	.short	0x0012
        /*0096*/ 	.short	0x005c
        /*0098*/ 	.byte	0x00, 0xf0, 0x11, 0x00


	//----- nvinfo : EIATTR_KPARAM_INFO
	.align		4
.L_26:
        /*009c*/ 	.byte	0x04, 0x17
        /*009e*/ 	.short	(.L_28 - .L_27)
.L_27:
        /*00a0*/ 	.word	0x00000000
        /*00a4*/ 	.short	0x0011
        /*00a6*/ 	.short	0x0058
        /*00a8*/ 	.byte	0x00, 0xf0, 0x11, 0x00


	//----- nvinfo : EIATTR_KPARAM_INFO
	.align		4
.L_28:
        /*00ac*/ 	.byte	0x04, 0x17
        /*00ae*/ 	.short	(.L_30 - .L_29)
.L_29:
        /*00b0*/ 	.word	0x00000000
        /*00b4*/ 	.short	0x0010
        /*00b6*/ 	.short	0x0054
        /*00b8*/ 	.byte	0x00, 0xf0, 0x11, 0x00


	//----- nvinfo : EIATTR_KPARAM_INFO
	.align		4
.L_30:
        /*00bc*/ 	.byte	0x04, 0x17
        /*00be*/ 	.short	(.L_32 - .L_31)
.L_31:
        /*00c0*/ 	.word	0x00000000
        /*00c4*/ 	.short	0x000f
        /*00c6*/ 	.short	0x0050
        /*00c8*/ 	.byte	0x00, 0xf0, 0x11, 0x00


	//----- nvinfo : EIATTR_KPARAM_INFO
	.align		4
.L_32:
        /*00cc*/ 	.byte	0x04, 0x17
        /*00ce*/ 	.short	(.L_34 - .L_33)
.L_33:
        /*00d0*/ 	.word	0x00000000
        /*00d4*/ 	.short	0x000e
        /*00d6*/ 	.short	0x004c
        /*00d8*/ 	.byte	0x00, 0xf0, 0x11, 0x00


	//----- nvinfo : EIATTR_KPARAM_INFO
	.align		4
.L_34:
        /*00dc*/ 	.byte	0x04, 0x17
        /*00de*/ 	.short	(.L_36 - .L_35)
.L_35:
        /*00e0*/ 	.word	0x00000000
        /*00e4*/ 	.short	0x000d
        /*00e6*/ 	.short	0x0048
        /*00e8*/ 	.byte	0x00, 0xf0, 0x11, 0x00


	//----- nvinfo : EIATTR_KPARAM_INFO
	.align		4
.L_36:
        /*00ec*/ 	.byte	0x04, 0x17
        /*00ee*/ 	.short	(.L_38 - .L_37)
.L_37:
        /*00f0*/ 	.word	0x00000000
        /*00f4*/ 	.short	0x000c
        /*00f6*/ 	.short	0x0044
        /*00f8*/ 	.byte	0x00, 0xf0, 0x11, 0x00


	//----- nvinfo : EIATTR_KPARAM_INFO
	.align		4
.L_38:
        /*00fc*/ 	.byte	0x04, 0x17
        /*00fe*/ 	.short	(.L_40 - .L_39)
.L_39:
        /*0100*/ 	.word	0x00000000
        /*0104*/ 	.short	0x000b
        /*0106*/ 	.short	0x0040
        /*0108*/ 	.byte	0x00, 0xf0, 0x11, 0x00


	//----- nvinfo : EIATTR_KPARAM_INFO
	.align		4
.L_40:
        /*010c*/ 	.byte	0x04, 0x17
        /*010e*/ 	.short	(.L_42 - .L_41)
.L_41:
        /*0110*/ 	.word	0x00000000
        /*0114*/ 	.short	0x000a
        /*0116*/ 	.short	0x003c
        /*0118*/ 	.byte	0x00, 0xf0, 0x11, 0x00


	//----- nvinfo : EIATTR_KPARAM_INFO
	.align		4
.L_42:
        /*011c*/ 	.byte	0x04, 0x17
        /*011e*/ 	.short	(.L_44 - .L_43)
.L_43:
        /*0120*/ 	.word	0x00000000
        /*0124*/ 	.short	0x0009
        /*0126*/ 	.short	0x0038
        /*0128*/ 	.byte	0x00, 0xf0, 0x11, 0x00


	//----- nvinfo : EIATTR_KPARAM_INFO
	.align		4
.L_44:
        /*012c*/ 	.byte	0x04, 0x17
        /*012e*/ 	.short	(.L_46 - .L_45)
.L_45:
        /*0130*/ 	.word	0x00000000
        /*0134*/ 	.short	0x0008
        /*0136*/ 	.short	0x0034
        /*0138*/ 	.byte	0x00, 0xf0, 0x11, 0x00


	//----- nvinfo : EIATTR_KPARAM_INFO
	.align		4
.L_46:
        /*013c*/ 	.byte	0x04, 0x17
        /*013e*/ 	.short	(.L_48 - .L_47)
.L_47:
        /*0140*/ 	.word	0x00000000
        /*0144*/ 	.short	0x0007
        /*0146*/ 	.short	0x0030
        /*0148*/ 	.byte	0x00, 0xf0, 0x11, 0x00


	//----- nvinfo : EIATTR_KPARAM_INFO
	.align		4
.L_48:
        /*014c*/ 	.byte	0x04, 0x17
        /*014e*/ 	.short	(.L_50 - .L_49)
.L_49:
        /*0150*/ 	.word	0x00000000
        /*0154*/ 	.short	0x0006
        /*0156*/ 	.short	0x002c
        /*0158*/ 	.byte	0x00, 0xf0, 0x11, 0x00


	//----- nvinfo : EIATTR_KPARAM_INFO
	.align		4
.L_50:
        /*015c*/ 	.byte	0x04, 0x17
        /*015e*/ 	.short	(.L_52 - .L_51)
.L_51:
        /*0160*/ 	.word	0x00000000
        /*0164*/ 	.short	0x0005
        /*0166*/ 	.short	0x0028
        /*0168*/ 	.byte	0x00, 0xf0, 0x11, 0x00


	//----- nvinfo : EIATTR_KPARAM_INFO
	.align		4
.L_52:
        /*016c*/ 	.byte	0x04, 0x17
        /*016e*/ 	.short	(.L_54 - .L_53)
.L_53:
        /*0170*/ 	.word	0x00000000
        /*0174*/ 	.short	0x0004
        /*0176*/ 	.short	0x0020
        /*0178*/ 	.byte	0x00, 0xf4, 0x21, 0x00


	//----- nvinfo : EIATTR_KPARAM_INFO
	.align		4
.L_54:
        /*017c*/ 	.byte	0x04, 0x17
        /*017e*/ 	.short	(.L_56 - .L_55)
.L_55:
        /*0180*/ 	.word	0x00000000
        /*0184*/ 	.short	0x0003
        /*0186*/ 	.short	0x0018
        /*0188*/ 	.byte	0x00, 0xf4, 0x21, 0x00


	//----- nvinfo : EIATTR_KPARAM_INFO
	.align		4
.L_56:
        /*018c*/ 	.byte	0x04, 0x17
        /*018e*/ 	.short	(.L_58 - .L_57)
.L_57:
        /*0190*/ 	.word	0x00000000
        /*0194*/ 	.short	0x0002
        /*0196*/ 	.short	0x0010
        /*0198*/ 	.byte	0x00, 0xf4, 0x21, 0x00


	//----- nvinfo : EIATTR_KPARAM_INFO
	.align		4
.L_58:
        /*019c*/ 	.byte	0x04, 0x17
        /*019e*/ 	.short	(.L_60 - .L_59)
.L_59:
        /*01a0*/ 	.word	0x00000000
        /*01a4*/ 	.short	0x0001
        /*01a6*/ 	.short	0x0008
        /*01a8*/ 	.byte	0x00, 0xf4, 0x21, 0x00


	//----- nvinfo : EIATTR_KPARAM_INFO
	.align		4
.L_60:
        /*01ac*/ 	.byte	0x04, 0x17
        /*01ae*/ 	.short	(.L_62 - .L_61)
.L_61:
        /*01b0*/ 	.word	0x00000000
        /*01b4*/ 	.short	0x0000
        /*01b6*/ 	.short	0x0000
        /*01b8*/ 	.byte	0x00, 0xf4, 0x21, 0x00


	//----- nvinfo : EIATTR_MAXREG_COUNT
	.align		4
.L_62:
        /*01bc*/ 	.byte	0x03, 0x1b
        /*01be*/ 	.short	0x00ff


	//----- nvinfo : EIATTR_NUM_BARRIERS
	.align		4
        /*01c0*/ 	.byte	0x02, 0x4c
        /*01c2*/ 	.byte	0x01
	.zero		1


	//----- nvinfo : EIATTR_ANNOTATIONS
	.align		4
        /*01c4*/ 	.byte	0x04, 0x55
        /*01c6*/ 	.short	(.L_64 - .L_63)


	//   ....[0]....
.L_63:
        /*01c8*/ 	.word	0x00000001
        /*01cc*/ 	.byte	0x40, 0x12, 0x00, 0x00, 0x01, 0x00, 0x00, 0x00, 0xb0, 0x12, 0x00, 0x00, 0x01, 0x00, 0x00, 0x00
        /* <DEDUP_REMOVED lines=94> */
        /*07bc*/ 	.byte	0xd0, 0x66, 0x00, 0x00, 0x01, 0x00, 0x00, 0x00, 0x20, 0x67, 0x00, 0x00


	//----- nvinfo : EIATTR_MERCURY_ISA_VERSION
	.align		4
.L_64:
        /*07c8*/ 	.byte	0x03, 0x5f
        /*07ca*/ 	.short	0x0000


	//----- nvinfo : EIATTR_COOP_GROUP_MASK_REGIDS
	.align		4
        /*07cc*/ 	.byte	0x04, 0x29
        /*07ce*/ 	.short	(.L_66 - .L_65)


	//   ....[0]....
.L_65:
        /*07d0*/ 	.word	0xffffffff


	//   ....[1]....
        /*07d4*/ 	.word	0xffffffff


	//   ....[2]....
        /*07d8*/ 	.word	0xffffffff


	//   ....[3]....
        /*07dc*/ 	.word	0xffffffff


	//   ....[4]....
        /*07e0*/ 	.word	0xffffffff


	//   ....[5]....
        /*07e4*/ 	.word	0xffffffff


	//   ....[6]....
        /*07e8*/ 	.word	0xffffffff


	//   ....[7]....
        /*07ec*/ 	.word	0xffffffff


	//   ....[8]....
        /*07f0*/ 	.word	0xffffffff


	//   ....[9]....
        /*07f4*/ 	.word	0xffffffff


	//   ....[10]....
        /*07f8*/ 	.word	0xffffffff


	//   ....[11]....
        /*07fc*/ 	.word	0xffffffff


	//   ....[12]....
        /*0800*/ 	.word	0xffffffff


	//   ....[13]....
        /*0804*/ 	.word	0xffffffff


	//   ....[14]....
        /*0808*/ 	.word	0xffffffff


	//   ....[15]....
        /*080c*/ 	.word	0xffffffff


	//   ....[16]....
        /*0810*/ 	.word	0xffffffff


	//   ....[17]....
        /*0814*/ 	.word	0xffffffff


	//   ....[18]....
        /*0818*/ 	.word	0xffffffff


	//   ....[19]....
        /*081c*/ 	.word	0xffffffff


	//   ....[20]....
        /*0820*/ 	.word	0xffffffff


	//   ....[21]....
        /*0824*/ 	.word	0xffffffff


	//   ....[22]....
        /*0828*/ 	.word	0xffffffff


	//   ....[23]....
        /*082c*/ 	.word	0xffffffff


	//   ....[24]....
        /*0830*/ 	.word	0xffffffff


	//   ....[25]....
        /*0834*/ 	.word	0xffffffff


	//   ....[26]....
        /*0838*/ 	.word	0xffffffff


	//   ....[27]....
        /*083c*/ 	.word	0xffffffff


	//   ....[28]....
        /*0840*/ 	.word	0xffffffff


	//   ....[29]....
        /*0844*/ 	.word	0xffffffff


	//   ....[30]....
        /*0848*/ 	.word	0xffffffff


	//   ....[31]....
        /*084c*/ 	.word	0xffffffff


	//   ....[32]....
        /*0850*/ 	.word	0xffffffff


	//   ....[33]....
        /*0854*/ 	.word	0xffffffff


	//   ....[34]....
        /*0858*/ 	.word	0xffffffff


	//   ....[35]....
        /*085c*/ 	.word	0xffffffff


	//   ....[36]....
        /*0860*/ 	.word	0xffffffff


	//   ....[37]....
        /*0864*/ 	.word	0xffffffff


	//   ....[38]....
        /*0868*/ 	.word	0xffffffff


	//   ....[39]....
        /*086c*/ 	.word	0xffffffff


	//   ....[40]....
        /*0870*/ 	.word	0xffffffff


	//   ....[41]....
        /*0874*/ 	.word	0xffffffff


	//   ....[42]....
        /*0878*/ 	.word	0xffffffff


	//   ....[43]....
        /*087c*/ 	.word	0xffffffff


	//----- nvinfo : EIATTR_COOP_GROUP_INSTR_OFFSETS
	.align		4
.L_66:
        /*0880*/ 	.byte	0x04, 0x28
        /*0882*/ 	.short	(.L_68 - .L_67)


	//   ....[0]....
.L_67:
        /*0884*/ 	.word	0x00005380


	//   ....[1]....
        /*0888*/ 	.word	0x000053b0


	//   ....[2]....
        /*088c*/ 	.word	0x000053e0


	//   ....[3]....
        /*0890*/ 	.word	0x000053f0


	//   ....[4]....
        /*0894*/ 	.word	0x00005400


	//   ....[5]....
        /*0898*/ 	.word	0x00005410


	//   ....[6]....
        /*089c*/ 	.word	0x00005420


	//   ....[7]....
        /*08a0*/ 	.word	0x00005430


	//   ....[8]....
        /*08a4*/ 	.word	0x00005470


	//   ....[9]....
        /*08a8*/ 	.word	0x00005490


	//   ....[10]....
        /*08ac*/ 	.word	0x000054b0


	//   ....[11]....
        /*08b0*/ 	.word	0x000054d0


	//   ....[12]....
        /*08b4*/ 	.word	0x000054f0


	//   ....[13]....
        /*08b8*/ 	.word	0x00005510


	//   ....[14]....
        /*08bc*/ 	.word	0x00005520


	//   ....[15]....
        /*08c0*/ 	.word	0x00005530


	//   ....[16]....
        /*08c4*/ 	.word	0x00005690


	//   ....[17]....
        /*08c8*/ 	.word	0x000056a0


	//   ....[18]....
        /*08cc*/ 	.word	0x000056d0


	//   ....[19]....
        /*08d0*/ 	.word	0x000056e0


	//   ....[20]....
        /*08d4*/ 	.word	0x00005710


	//   ....[21]....
        /*08d8*/ 	.word	0x00005720


	//   ....[22]....
        /*08dc*/ 	.word	0x00005ff0


	//   ....[23]....
        /*08e0*/ 	.word	0x00006020


	//   ....[24]....
        /*08e4*/ 	.word	0x00006050


	//   ....[25]....
        /*08e8*/ 	.word	0x00006060


	//   ....[26]....
        /*08ec*/ 	.word	0x00006070


	//   ....[27]....
        /*08f0*/ 	.word	0x00006080


	//   ....[28]....
        /*08f4*/ 	.word	0x00006090


	//   ....[29]....
        /*08f8*/ 	.word	0x000060a0


	//   ....[30]....
        /*08fc*/ 	.word	0x000060e0


	//   ....[31]....
        /*0900*/ 	.word	0x00006100


	//   ....[32]....
        /*0904*/ 	.word	0x00006120


	//   ....[33]....
        /*0908*/ 	.word	0x00006140


	//   ....[34]....
        /*090c*/ 	.word	0x00006160


	//   ....[35]....
        /*0910*/ 	.word	0x00006180


	//   ....[36]....
        /*0914*/ 	.word	0x00006190


	//   ....[37]....
        /*0918*/ 	.word	0x000061a0


	//   ....[38]....
        /*091c*/ 	.word	0x000062f0


	//   ....[39]....
        /*0920*/ 	.word	0x00006300


	//   ....[40]....
        /*0924*/ 	.word	0x00006330


	//   ....[41]....
        /*0928*/ 	.word	0x00006340


	//   ....[42]....
        /*092c*/ 	.word	0x00006370


	//   ....[43]....
        /*0930*/ 	.word	0x00006380


	//----- nvinfo : EIATTR_EXIT_INSTR_OFFSETS
	.align		4
.L_68:
        /*0934*/ 	.byte	0x04, 0x1c
        /*0936*/ 	.short	(.L_70 - .L_69)


	//   ....[0]....
.L_69:
        /*0938*/ 	.word	0x0000a8a0


	//   ....[1]....
        /*093c*/ 	.word	0x0000a940


	//----- nvinfo : EIATTR_REQNTID
	.align		4
.L_70:
        /*0940*/ 	.byte	0x04, 0x10
        /*0942*/ 	.short	(.L_72 - .L_71)
.L_71:
        /*0944*/ 	.word	0x00000100
        /*0948*/ 	.word	0x00000001
        /*094c*/ 	.word	0x00000001
.L_72:


//--------------------- .nv.callgraph             --------------------------
	.section	.nv.callgraph,"",@"SHT_CUDA_CALLGRAPH"
	.align	4
	.sectionentsize	8
	.align		4
        /*0000*/ 	.word	0x00000000
	.align		4
        /*0004*/ 	.word	0xffffffff
	.align		4
        /*0008*/ 	.word	0x00000000
	.align		4
        /*000c*/ 	.word	0xfffffffe
	.align		4
        /*0010*/ 	.word	0x00000000
	.align		4
        /*0014*/ 	.word	0xfffffffd
	.align		4
        /*0018*/ 	.word	0x00000000
	.align		4
        /*001c*/ 	.word	0xfffffffc


//--------------------- .nv.rel.action            --------------------------
	.section	.nv.rel.action,"",@"SHT_CUDA_RELOCINFO"
	.align	8
	.sectionentsize	8
        /*0000*/ 	.byte	0x73, 0x00, 0x00, 0x00, 0x00, 0x00, 0x00, 0x00, 0x00, 0x00, 0x00, 0x11, 0x25, 0x00, 0x05, 0x36


//--------------------- .nv.constant4             --------------------------
	.section	.nv.constant4,"a",@progbits
	.align	8
	.align		8
.nv.constant4:
        /*0000*/ 	.dword	_$_str


//--------------------- .nv.constant0.attn_fwd    --------------------------
	.section	.nv.constant0.attn_fwd,"a",@progbits
	.sectionflags	@""
	.align	4
.nv.constant0.attn_fwd:
	.zero		488


//--------------------- .text.attn_fwd            --------------------------
	.section	.text.attn_fwd,"ax",@progbits
	.sectioninfo	@"SHI_REGISTERS=255"
	.align	128
        .global         attn_fwd
        .type           attn_fwd,@function
        .size           attn_fwd,(.L_x_3 - attn_fwd)
        .other          attn_fwd,@"STO_CUDA_ENTRY STV_DEFAULT"
attn_fwd:
.text.attn_fwd:
[----:B------:R-:W-:Y:S02]  /*0000*/  IMAD.MOV.U32 R1, RZ, RZ, c[0x0][0x28] ;  /* 0x00000a00ff017624 */ /* 0x000fe400078e00ff */
[----:B------:R-:W0:Y:S01]  /*0010*/  S2R R32, SR_CTAID.X ;  /* 0x0000000000207919 */ /* 0x000e220000002500 */
[----:B------:R-:W-:Y:S01]  /*0020*/  IMAD.MOV.U32 R51, RZ, RZ, c[0x0][0x198] ;  /* 0x00006600ff337624 */ /* 0x000fe200078e00ff */
[----:B------:R-:W-:Y:S01]  /*0030*/  ULDC.64 UR6, c[0x0][0x118] ;  /* 0x0000460000067ab9 */ /* 0x000fe20000000a00 */
[----:B------:R-:W-:Y:S01]  /*0040*/  IADD3 R1, R1, -0x300, RZ ;  /* 0xfffffd0001017810 */ /* 0x000fe20007ffe0ff */
[----:B------:R-:W1:Y:S04]  /*0050*/  S2R R56, SR_TID.X ;  /* 0x0000000000387919 */ /* 0x000e680000002100 */
[----:B------:R-:W2:Y:S01]  /*0060*/  S2R R57, SR_CTAID.Y ;  /* 0x0000000000397919 */ /* 0x000ea20000002600 */
[----:B0-----:R-:W-:Y:S01]  /*0070*/  IMAD.SHL.U32 R32, R32, 0x40, RZ ;  /* 0x0000004020207824 */ /* 0x001fe200078e00ff */
[----:B-1----:R-:W-:-:S04]  /*0080*/  SHF.R.U32.HI R16, RZ, 0x6, R56 ;  /* 0x00000006ff107819 */ /* 0x002fc80000011638 */
[----:B------:R-:W-:Y:S02]  /*0090*/  LOP3.LUT R2, R32, 0x3f, R56, 0xf8, !PT ;  /* 0x0000003f20027812 */ /* 0x000fe400078ef838 */
[----:B------:R-:W-:Y:S01]  /*00a0*/  SGXT.U32 R16, R16, 0x2 ;  /* 0x000000021010781a */ /* 0x000fe20000000000 */
[----:B--2---:R-:W-:Y:S02]  /*00b0*/  IMAD R0, R57, c[0x0][0x190], RZ ;  /* 0x0000640039007a24 */ /* 0x004fe400078e02ff */
[----:B------:R-:W-:Y:S02]  /*00c0*/  IMAD R3, R2, c[0x0][0x194], RZ ;  /* 0x0000650002037a24 */ /* 0x000fe400078e02ff */
[----:B------:R-:W-:Y:S01]  /*00d0*/  IMAD R4, R16, c[0x0][0x198], RZ ;  /* 0x0000660010047a24 */ /* 0x000fe200078e02ff */
[C---:B------:R-:W-:Y:S01]  /*00e0*/  SHF.L.U32 R2, R0.reuse, 0x1, RZ ;  /* 0x0000000100027819 */ /* 0x040fe200000006ff */
[----:B------:R-:W-:Y:S02]  /*00f0*/  IMAD.SHL.U32 R5, R3, 0x2, RZ ;  /* 0x0000000203057824 */ /* 0x000fe400078e00ff */
[----:B------:R-:W-:-:S03]  /*0100*/  IMAD.HI R0, R0, 0x2, RZ ;  /* 0x0000000200007827 */ /* 0x000fc600078e02ff */
[----:B------:R-:W-:Y:S01]  /*0110*/  IADD3 R47, P0, P1, R5, c[0x0][0x160], R2 ;  /* 0x00005800052f7a10 */ /* 0x000fe2000791e002 */
[----:B------:R-:W-:-:S04]  /*0120*/  IMAD.HI R3, R3, 0x2, RZ ;  /* 0x0000000203037827 */ /* 0x000fc800078e02ff */
[----:B------:R-:W-:Y:S01]  /*0130*/  IMAD R8, R51, 0x4, R4 ;  /* 0x0000000433087824 */ /* 0x000fe200078e0204 */
[----:B------:R-:W-:Y:S02]  /*0140*/  IADD3.X R49, R3, c[0x0][0x164], R0, P0, P1 ;  /* 0x0000590003317a10 */ /* 0x000fe400007e2400 */
[----:B------:R-:W-:Y:S01]  /*0150*/  LEA R2, P0, R4, R47, 0x1 ;  /* 0x0000002f04027211 */ /* 0x000fe200078008ff */
[----:B------:R-:W-:-:S03]  /*0160*/  IMAD R5, R51, 0x4, R8 ;  /* 0x0000000433057824 */ /* 0x000fc600078e0208 */
[----:B------:R-:W-:Y:S02]  /*0170*/  LEA.HI.X.SX32 R3, R4, R49, 0x1, P0 ;  /* 0x0000003104037211 */ /* 0x000fe400000f0eff */
[-C--:B------:R-:W-:Y:S02]  /*0180*/  LEA R6, P1, R5, R47.reuse, 0x1 ;  /* 0x0000002f05067211 */ /* 0x080fe400078208ff */
[C---:B------:R-:W-:Y:S01]  /*0190*/  LEA R4, P0, R8.reuse, R47, 0x1 ;  /* 0x0000002f08047211 */ /* 0x040fe200078008ff */
[----:B------:R0:W2:Y:S01]  /*01a0*/  LDG.E.U16 R21, [R2.64] ;  /* 0x0000000602157981 */ /* 0x0000a2000c1e1500 */
[----:B------:R-:W-:Y:S02]  /*01b0*/  LEA R0, R51, R5, 0x2 ;  /* 0x0000000533007211 */ /* 0x000fe400078e10ff */
[-C--:B------:R-:W-:Y:S02]  /*01c0*/  LEA.HI.X.SX32 R7, R5, R49.reuse, 0x1, P1 ;  /* 0x0000003105077211 */ /* 0x080fe400008f0eff */
[----:B------:R-:W-:Y:S01]  /*01d0*/  LEA.HI.X.SX32 R5, R8, R49, 0x1, P0 ;  /* 0x0000003108057211 */ /* 0x000fe200000f0eff */
[C---:B------:R-:W-:Y:S01]  /*01e0*/  IMAD R11, R51.reuse, 0x4, R0 ;  /* 0x00000004330b7824 */ /* 0x040fe200078e0200 */
[C---:B------:R-:W-:Y:S01]  /*01f0*/  LEA R8, P0, R0.reuse, R47, 0x1 ;  /* 0x0000002f00087211 */ /* 0x040fe200078008ff */
[----:B------:R1:W3:Y:S03]  /*0200*/  LDG.E.U16 R23, [R6.64] ;  /* 0x0000000606177981 */ /* 0x0002e6000c1e1500 */
[----:B------:R-:W-:Y:S01]  /*0210*/  LEA.HI.X.SX32 R9, R0, R49, 0x1, P0 ;  /* 0x0000003100097211 */ /* 0x000fe200000f0eff */
[----:B------:R-:W-:Y:S01]  /*0220*/  IMAD R0, R51, 0x4, R11 ;  /* 0x0000000433007824 */ /* 0x000fe200078e020b */
[----:B------:R-:W-:Y:S01]  /*0230*/  LEA R10, P0, R11, R47, 0x1 ;  /* 0x0000002f0b0a7211 */ /* 0x000fe200078008ff */
[----:B------:R4:W5:Y:S02]  /*0240*/  LDG.E.U16 R22, [R4.64] ;  /* 0x0000000604167981 */ /* 0x000964000c1e1500 */
[----:B------:R-:W-:Y:S01]  /*0250*/  IMAD R13, R51, 0x4, R0 ;  /* 0x00000004330d7824 */ /* 0x000fe200078e0200 */
[----:B------:R-:W-:Y:S01]  /*0260*/  LEA.HI.X.SX32 R11, R11, R49, 0x1, P0 ;  /* 0x000000310b0b7211 */ /* 0x000fe200000f0eff */
[----:B------:R4:W5:Y:S01]  /*0270*/  LDG.E.U16 R24, [R8.64] ;  /* 0x0000000608187981 */ /* 0x000962000c1e1500 */
[----:B0-----:R-:W-:-:S02]  /*0280*/  LEA R2, P0, R0, R47, 0x1 ;  /* 0x0000002f00027211 */ /* 0x001fc400078008ff */
[C---:B------:R-:W-:Y:S01]  /*0290*/  LEA R14, R51.reuse, R13, 0x2 ;  /* 0x0000000d330e7211 */ /* 0x040fe200078e10ff */
[----:B------:R0:W5:Y:S01]  /*02a0*/  LDG.E.U16 R25, [R10.64] ;  /* 0x000000060a197981 */ /* 0x000162000c1e1500 */
[----:B------:R-:W-:Y:S02]  /*02b0*/  LEA.HI.X.SX32 R3, R0, R49, 0x1, P0 ;  /* 0x0000003100037211 */ /* 0x000fe400000f0eff */
[CC--:B-1----:R-:W-:Y:S01]  /*02c0*/  LEA R6, P0, R14.reuse, R47.reuse, 0x1 ;  /* 0x0000002f0e067211 */ /* 0x0c2fe200078008ff */
[----:B------:R-:W-:Y:S01]  /*02d0*/  IMAD R0, R51, 0x4, R14 ;  /* 0x0000000433007824 */ /* 0x000fe200078e020e */
[----:B------:R-:W-:Y:S01]  /*02e0*/  LEA R12, P1, R13, R47, 0x1 ;  /* 0x0000002f0d0c7211 */ /* 0x000fe200078208ff */
[----:B------:R1:W5:Y:S01]  /*02f0*/  LDG.E.U16 R26, [R2.64] ;  /* 0x00000006021a7981 */ /* 0x000362000c1e1500 */
[----:B------:R-:W-:Y:S01]  /*0300*/  LEA.HI.X.SX32 R7, R14, R49, 0x1, P0 ;  /* 0x000000310e077211 */ /* 0x000fe200000f0eff */
[----:B----4-:R-:W-:Y:S01]  /*0310*/  IMAD R9, R51, 0x4, R0 ;  /* 0x0000000433097824 */ /* 0x010fe200078e0200 */
[----:B------:R-:W-:-:S02]  /*0320*/  LEA R4, P0, R0, R47, 0x1 ;  /* 0x0000002f00047211 */ /* 0x000fc400078008ff */
[-C--:B------:R-:W-:Y:S01]  /*0330*/  LEA.HI.X.SX32 R13, R13, R49.reuse, 0x1, P1 ;  /* 0x000000310d0d7211 */ /* 0x080fe200008f0eff */
[----:B------:R4:W5:Y:S01]  /*0340*/  LDG.E.U16 R28, [R6.64] ;  /* 0x00000006061c7981 */ /* 0x000962000c1e1500 */
[----:B------:R-:W-:Y:S01]  /*0350*/  LEA.HI.X.SX32 R5, R0, R49, 0x1, P0 ;  /* 0x0000003100057211 */ /* 0x000fe200000f0eff */
[----:B------:R-:W-:Y:S01]  /*0360*/  IMAD R0, R51, 0x4, R9 ;  /* 0x0000000433007824 */ /* 0x000fe200078e0209 */
[-C--:B------:R-:W-:Y:S01]  /*0370*/  LEA R8, P0, R9, R47.reuse, 0x1 ;  /* 0x0000002f09087211 */ /* 0x080fe200078008ff */
[----:B------:R1:W5:Y:S03]  /*0380*/  LDG.E.U16 R27, [R12.64] ;  /* 0x000000060c1b7981 */ /* 0x000366000c1e1500 */
[----:B0-----:R-:W-:Y:S01]  /*0390*/  LEA R10, P1, R0, R47, 0x1 ;  /* 0x0000002f000a7211 */ /* 0x001fe200078208ff */
[----:B------:R0:W5:Y:S01]  /*03a0*/  LDG.E.U16 R29, [R4.64] ;  /* 0x00000006041d7981 */ /* 0x000162000c1e1500 */
[----:B------:R-:W-:-:S02]  /*03b0*/  LEA R14, R51, R0, 0x2 ;  /* 0x00000000330e7211 */ /* 0x000fc400078e10ff */
[-C--:B------:R-:W-:Y:S02]  /*03c0*/  LEA.HI.X.SX32 R9, R9, R49.reuse, 0x1, P0 ;  /* 0x0000003109097211 */ /* 0x080fe400000f0eff */
[----:B------:R-:W-:Y:S01]  /*03d0*/  LEA.HI.X.SX32 R11, R0, R49, 0x1, P1 ;  /* 0x00000031000b7211 */ /* 0x000fe200008f0eff */
[C---:B------:R-:W-:Y:S01]  /*03e0*/  IMAD R0, R51.reuse, 0x4, R14 ;  /* 0x0000000433007824 */ /* 0x040fe200078e020e */
[C---:B-1----:R-:W-:Y:S01]  /*03f0*/  LEA R2, P0, R14.reuse, R47, 0x1 ;  /* 0x0000002f0e027211 */ /* 0x042fe200078008ff */
[----:B------:R1:W5:Y:S03]  /*0400*/  LDG.E.U16 R30, [R8.64] ;  /* 0x00000006081e7981 */ /* 0x000366000c1e1500 */
[----:B------:R-:W-:Y:S01]  /*0410*/  LEA.HI.X.SX32 R3, R14, R49, 0x1, P0 ;  /* 0x000000310e037211 */ /* 0x000fe200000f0eff */
[C---:B------:R-:W-:Y:S01]  /*0420*/  IMAD R13, R51.reuse, 0x4, R0 ;  /* 0x00000004330d7824 */ /* 0x040fe200078e0200 */
[C---:B----4-:R-:W-:Y:S01]  /*0430*/  LEA R6, P0, R0.reuse, R47, 0x1 ;  /* 0x0000002f00067211 */ /* 0x050fe200078008ff */
[----:B------:R4:W5:Y:S03]  /*0440*/  LDG.E.U16 R31, [R10.64] ;  /* 0x000000060a1f7981 */ /* 0x000966000c1e1500 */
[----:B------:R-:W-:Y:S01]  /*0450*/  LEA.HI.X.SX32 R7, R0, R49, 0x1, P0 ;  /* 0x0000003100077211 */ /* 0x000fe200000f0eff */
[----:B------:R-:W-:Y:S01]  /*0460*/  IMAD R0, R51, 0x4, R13 ;  /* 0x0000000433007824 */ /* 0x000fe200078e020d */
[-C--:B0-----:R-:W-:Y:S01]  /*0470*/  LEA R4, P0, R13, R47.reuse, 0x1 ;  /* 0x0000002f0d047211 */ /* 0x081fe200078008ff */
[----:B------:R0:W5:Y:S03]  /*0480*/  LDG.E.U16 R33, [R2.64] ;  /* 0x0000000602217981 */ /* 0x000166000c1e1500 */
[----:B------:R-:W-:Y:S01]  /*0490*/  LEA R12, P1, R0, R47, 0x1 ;  /* 0x0000002f000c7211 */ /* 0x000fe200078208ff */
[----:B------:R0:W5:Y:S01]  /*04a0*/  LDG.E.U16 R34, [R6.64] ;  /* 0x0000000606227981 */ /* 0x000162000c1e1500 */
[----:B------:R-:W-:-:S02]  /*04b0*/  LEA R14, R51, R0, 0x2 ;  /* 0x00000000330e7211 */ /* 0x000fc400078e10ff */
[-C--:B------:R-:W-:Y:S02]  /*04c0*/  LEA.HI.X.SX32 R5, R13, R49.reuse, 0x1, P0 ;  /* 0x000000310d057211 */ /* 0x080fe400000f0eff */
[----:B------:R-:W-:Y:S01]  /*04d0*/  LEA.HI.X.SX32 R13, R0, R49, 0x1, P1 ;  /* 0x00000031000d7211 */ /* 0x000fe200008f0eff */
[C---:B------:R-:W-:Y:S01]  /*04e0*/  IMAD R0, R51.reuse, 0x4, R14 ;  /* 0x0000000433007824 */ /* 0x040fe200078e020e */
[C---:B-1----:R-:W-:Y:S01]  /*04f0*/  LEA R8, P0, R14.reuse, R47, 0x1 ;  /* 0x0000002f0e087211 */ /* 0x042fe200078008ff */
[----:B------:R1:W5:Y:S02]  /*0500*/  LDG.E.U16 R35, [R4.64] ;  /* 0x0000000604237981 */ /* 0x000364000c1e1500 */
[C---:B----4-:R-:W-:Y:S01]  /*0510*/  IMAD R10, R51.reuse, 0x4, R0 ;  /* 0x00000004330a7824 */ /* 0x050fe200078e0200 */
[----:B------:R-:W-:Y:S01]  /*0520*/  LEA.HI.X.SX32 R9, R14, R49, 0x1, P0 ;  /* 0x000000310e097211 */ /* 0x000fe200000f0eff */
[----:B------:R4:W5:Y:S01]  /*0530*/  LDG.E.U16 R36, [R12.64] ;  /* 0x000000060c247981 */ /* 0x000962000c1e1500 */
[----:B0-----:R-:W-:Y:S01]  /*0540*/  LEA R2, P0, R0, R47, 0x1 ;  /* 0x0000002f00027211 */ /* 0x001fe200078008ff */
[----:B------:R-:W-:-:S02]  /*0550*/  IMAD R11, R51, 0x4, R10 ;  /* 0x00000004330b7824 */ /* 0x000fc400078e020a */
[----:B------:R0:W5:Y:S01]  /*0560*/  LDG.E.U16 R37, [R8.64] ;  /* 0x0000000608257981 */ /* 0x000162000c1e1500 */
[----:B------:R-:W-:Y:S02]  /*0570*/  LEA.HI.X.SX32 R3, R0, R49, 0x1, P0 ;  /* 0x0000003100037211 */ /* 0x000fe400000f0eff */
[C---:B------:R-:W-:Y:S02]  /*0580*/  LEA R0, R51.reuse, R11, 0x2 ;  /* 0x0000000b33007211 */ /* 0x040fe400078e10ff */
[-C--:B------:R-:W-:Y:S01]  /*0590*/  LEA R6, P0, R10, R47.reuse, 0x1 ;  /* 0x0000002f0a067211 */ /* 0x080fe200078008ff */
[----:B------:R0:W5:Y:S02]  /*05a0*/  LDG.E.U16 R38, [R2.64] ;  /* 0x0000000602267981 */ /* 0x000164000c1e1500 */
[----:B------:R-:W-:Y:S01]  /*05b0*/  IMAD R14, R51, 0x4, R0 ;  /* 0x00000004330e7824 */ /* 0x000fe200078e0200 */
[----:B-1----:R-:W-:-:S03]  /*05c0*/  LEA R4, P1, R11, R47, 0x1 ;  /* 0x0000002f0b047211 */ /* 0x002fc600078208ff */
[C---:B------:R-:W-:Y:S01]  /*05d0*/  IMAD R15, R51.reuse, 0x4, R14 ;  /* 0x00000004330f7824 */ /* 0x040fe200078e020e */
[----:B------:R-:W-:Y:S02]  /*05e0*/  LEA.HI.X.SX32 R7, R10, R49, 0x1, P0 ;  /* 0x000000310a077211 */ /* 0x000fe400000f0eff */
[C---:B------:R-:W-:Y:S01]  /*05f0*/  LEA R10, P0, R0.reuse, R47, 0x1 ;  /* 0x0000002f000a7211 */ /* 0x040fe200078008ff */
[----:B----4-:R-:W-:Y:S01]  /*0600*/  IMAD R13, R51, 0x4, R15 ;  /* 0x00000004330d7824 */ /* 0x010fe200078e020f */
[-C--:B------:R-:W-:Y:S01]  /*0610*/  LEA.HI.X.SX32 R5, R11, R49.reuse, 0x1, P1 ;  /* 0x000000310b057211 */ /* 0x080fe200008f0eff */
[----:B------:R1:W4:Y:S01]  /*0620*/  LDG.E.U16 R39, [R6.64] ;  /* 0x0000000606277981 */ /* 0x000322000c1e1500 */
[----:B------:R-:W-:Y:S02]  /*0630*/  LEA.HI.X.SX32 R11, R0, R49, 0x1, P0 ;  /* 0x00000031000b7211 */ /* 0x000fe400000f0eff */
[----:B0-----:R-:W-:Y:S01]  /*0640*/  LEA R8, P0, R14, R47, 0x1 ;  /* 0x0000002f0e087211 */ /* 0x001fe200078008ff */
[----:B------:R0:W4:Y:S01]  /*0650*/  LDG.E.U16 R40, [R4.64] ;  /* 0x0000000604287981 */ /* 0x000122000c1e1500 */
[----:B------:R-:W-:-:S02]  /*0660*/  LEA R0, R51, R13, 0x2 ;  /* 0x0000000d33007211 */ /* 0x000fc400078e10ff */
[----:B------:R-:W-:Y:S01]  /*0670*/  LEA.HI.X.SX32 R9, R14, R49, 0x1, P0 ;  /* 0x000000310e097211 */ /* 0x000fe200000f0eff */
[----:B------:R0:W4:Y:S02]  /*0680*/  LDG.E.U16 R41, [R10.64] ;  /* 0x000000060a297981 */ /* 0x000124000c1e1500 */
[----:B------:R-:W-:Y:S01]  /*0690*/  IMAD R14, R51, 0x4, R0 ;  /* 0x00000004330e7824 */ /* 0x000fe200078e0200 */
[----:B------:R-:W-:Y:S01]  /*06a0*/  LEA R2, P0, R15, R47, 0x1 ;  /* 0x0000002f0f027211 */ /* 0x000fe200078008ff */
[----:B------:R0:W4:Y:S02]  /*06b0*/  LDG.E.U16 R42, [R8.64] ;  /* 0x00000006082a7981 */ /* 0x000124000c1e1500 */
[----:B------:R-:W-:Y:S01]  /*06c0*/  IMAD R17, R51, 0x4, R14 ;  /* 0x0000000433117824 */ /* 0x000fe200078e020e */
[----:B------:R-:W-:-:S03]  /*06d0*/  LEA.HI.X.SX32 R3, R15, R49, 0x1, P0 ;  /* 0x000000310f037211 */ /* 0x000fc600000f0eff */
[C---:B------:R-:W-:Y:S01]  /*06e0*/  IMAD R15, R51.reuse, 0x4, R17 ;  /* 0x00000004330f7824 */ /* 0x040fe200078e0211 */
[C---:B-1----:R-:W-:Y:S01]  /*06f0*/  LEA R6, P0, R14.reuse, R47, 0x1 ;  /* 0x0000002f0e067211 */ /* 0x042fe200078008ff */
[----:B------:R1:W4:Y:S03]  /*0700*/  LDG.E.U16 R43, [R2.64] ;  /* 0x00000006022b7981 */ /* 0x000326000c1e1500 */
[----:B------:R-:W-:Y:S02]  /*0710*/  LEA R18, R51, R15, 0x2 ;  /* 0x0000000f33127211 */ /* 0x000fe400078e10ff */
[----:B------:R-:W-:-:S03]  /*0720*/  LEA.HI.X.SX32 R7, R14, R49, 0x1, P0 ;  /* 0x000000310e077211 */ /* 0x000fc600000f0eff */
[----:B0-----:R-:W-:Y:S01]  /*0730*/  IMAD R5, R51, 0x4, R18 ;  /* 0x0000000433057824 */ /* 0x001fe200078e0212 */
[----:B------:R-:W-:Y:S01]  /*0740*/  LEA R10, P0, R15, R47, 0x1 ;  /* 0x0000002f0f0a7211 */ /* 0x000fe200078008ff */
[----:B------:R0:W4:Y:S02]  /*0750*/  LDG.E.U16 R45, [R6.64] ;  /* 0x00000006062d7981 */ /* 0x000124000c1e1500 */
[----:B------:R-:W-:Y:S01]  /*0760*/  IMAD R19, R51, 0x4, R5 ;  /* 0x0000000433137824 */ /* 0x000fe200078e0205 */
[----:B------:R-:W-:Y:S02]  /*0770*/  LEA.HI.X.SX32 R11, R15, R49, 0x1, P0 ;  /* 0x000000310f0b7211 */ /* 0x000fe400000f0eff */
[-C--:B------:R-:W-:Y:S01]  /*0780*/  LEA R12, P1, R13, R47.reuse, 0x1 ;  /* 0x0000002f0d0c7211 */ /* 0x080fe200078208ff */
[----:B------:R-:W-:Y:S01]  /*0790*/  IMAD R15, R51, 0x4, R19 ;  /* 0x00000004330f7824 */ /* 0x000fe200078e0213 */
[----:B------:R-:W-:Y:S01]  /*07a0*/  LEA R4, P0, R0, R47, 0x1 ;  /* 0x0000002f00047211 */ /* 0x000fe200078008ff */
[----:B------:R0:W4:Y:S01]  /*07b0*/  LDG.E.U16 R46, [R10.64] ;  /* 0x000000060a2e7981 */ /* 0x000122000c1e1500 */
[----:B------:R-:W-:-:S02]  /*07c0*/  LEA.HI.X.SX32 R13, R13, R49, 0x1, P1 ;  /* 0x000000310d0d7211 */ /* 0x000fc400008f0eff */
[-C--:B------:R-:W-:Y:S02]  /*07d0*/  LEA R8, P1, R5, R47.reuse, 0x1 ;  /* 0x0000002f05087211 */ /* 0x080fe400078208ff */
[----:B------:R-:W-:Y:S01]  /*07e0*/  LEA R14, P2, R15, R47, 0x1 ;  /* 0x0000002f0f0e7211 */ /* 0x000fe200078408ff */
[----:B------:R0:W4:Y:S01]  /*07f0*/  LDG.E.U16 R44, [R12.64] ;  /* 0x000000060c2c7981 */ /* 0x000122000c1e1500 */
[----:B------:R-:W-:Y:S02]  /*0800*/  LEA R20, R51, R15, 0x2 ;  /* 0x0000000f33147211 */ /* 0x000fe400078e10ff */
[-C--:B------:R-:W-:Y:S02]  /*0810*/  LEA.HI.X.SX32 R9, R5, R49.reuse, 0x1, P1 ;  /* 0x0000003105097211 */ /* 0x080fe400008f0eff */
[----:B------:R-:W-:-:S03]  /*0820*/  LEA.HI.X.SX32 R15, R15, R49, 0x1, P2 ;  /* 0x000000310f0f7211 */ /* 0x000fc600010f0eff */
[----:B------:R1:W4:Y:S04]  /*0830*/  LDG.E.U16 R8, [R8.64] ;  /* 0x0000000608087981 */ /* 0x000328000c1e1500 */
[----:B------:R1:W4:Y:S01]  /*0840*/  LDG.E.U16 R14, [R14.64] ;  /* 0x000000060e0e7981 */ /* 0x000322000c1e1500 */
[----:B------:R-:W-:Y:S02]  /*0850*/  LEA.HI.X.SX32 R5, R0, R49, 0x1, P0 ;  /* 0x0000003100057211 */ /* 0x000fe400000f0eff */
[CC--:B0-----:R-:W-:Y:S02]  /*0860*/  LEA R6, P1, R18.reuse, R47.reuse, 0x1 ;  /* 0x0000002f12067211 */ /* 0x0c1fe400078208ff */
[----:B-1----:R-:W-:Y:S02]  /*0870*/  LEA R2, P0, R17, R47, 0x1 ;  /* 0x0000002f11027211 */ /* 0x002fe400078008ff */
[----:B------:R-:W-:-:S02]  /*0880*/  LEA.HI.X.SX32 R7, R18, R49, 0x1, P1 ;  /* 0x0000003112077211 */ /* 0x000fc400008f0eff */
[----:B------:R-:W-:Y:S02]  /*0890*/  LEA.HI.X.SX32 R3, R17, R49, 0x1, P0 ;  /* 0x0000003111037211 */ /* 0x000fe400000f0eff */
[CC--:B------:R-:W-:Y:S01]  /*08a0*/  LEA R10, P1, R20.reuse, R47.reuse, 0x1 ;  /* 0x0000002f140a7211 */ /* 0x0c0fe200078208ff */
[----:B------:R0:W4:Y:S01]  /*08b0*/  LDG.E.U16 R17, [R4.64] ;  /* 0x0000000604117981 */ /* 0x000122000c1e1500 */
[C---:B------:R-:W-:Y:S02]  /*08c0*/  LEA R12, P0, R19.reuse, R47, 0x1 ;  /* 0x0000002f130c7211 */ /* 0x040fe400078008ff */
[-C--:B------:R-:W-:Y:S01]  /*08d0*/  LEA.HI.X.SX32 R11, R20, R49.reuse, 0x1, P1 ;  /* 0x00000031140b7211 */ /* 0x080fe200008f0eff */
[----:B------:R1:W4:Y:S01]  /*08e0*/  LDG.E.U16 R18, [R2.64] ;  /* 0x0000000602127981 */ /* 0x000322000c1e1500 */
[----:B------:R-:W-:-:S03]  /*08f0*/  LEA.HI.X.SX32 R13, R19, R49, 0x1, P0 ;  /* 0x00000031130d7211 */ /* 0x000fc600000f0eff */
[----:B------:R0:W4:Y:S04]  /*0900*/  LDG.E.U16 R9, [R6.64] ;  /* 0x0000000606097981 */ /* 0x000128000c1e1500 */
[----:B------:R0:W4:Y:S04]  /*0910*/  LDG.E.U16 R12, [R12.64] ;  /* 0x000000060c0c7981 */ /* 0x000128000c1e1500 */
[----:B------:R1:W4:Y:S01]  /*0920*/  LDG.E.U16 R11, [R10.64] ;  /* 0x000000060a0b7981 */ /* 0x000322000c1e1500 */
[C---:B------:R-:W-:Y:S01]  /*0930*/  LOP3.LUT R0, R56.reuse, 0xc0, RZ, 0xc0, !PT ;  /* 0x000000c038007812 */ /* 0x040fe200078ec0ff */
[----:B------:R-:W-:-:S03]  /*0940*/  IMAD.SHL.U32 R58, R56, 0x2, RZ ;  /* 0x00000002383a7824 */ /* 0x000fc600078e00ff */
[----:B------:R-:W-:-:S04]  /*0950*/  SHF.R.U32.HI R0, RZ, 0x2, R0 ;  /* 0x00000002ff007819 */ /* 0x000fc80000011600 */
[----:B0-----:R-:W-:-:S04]  /*0960*/  LOP3.LUT R5, R0, 0x1fe, R58, 0x78, !PT ;  /* 0x000001fe00057812 */ /* 0x001fc800078e783a */
[----:B------:R-:W-:Y:S02]  /*0970*/  LOP3.LUT R20, R5, 0x40, RZ, 0x3c, !PT ;  /* 0x0000004005147812 */ /* 0x000fe400078e3cff */
[----:B------:R-:W-:-:S04]  /*0980*/  IADD3 R59, R32, 0x40, RZ ;  /* 0x00000040203b7810 */ /* 0x000fc80007ffe0ff */
[----:B------:R-:W-:Y:S01]  /*0990*/  ISETP.GE.AND P0, PT, R59, 0x1, PT ;  /* 0x000000013b00780c */ /* 0x000fe20003f06270 */
[----:B------:R-:W-:Y:S01]  /*09a0*/  IMAD.MOV.U32 R0, RZ, RZ, 0x3f800000 ;  /* 0x3f800000ff007424 */ /* 0x000fe200078e00ff */
[----:B-1----:R-:W-:Y:S01]  /*09b0*/  MOV R3, 0xff800000 ;  /* 0xff80000000037802 */ /* 0x002fe20000000f00 */
[----:B------:R-:W-:Y:S01]  /*09c0*/  IMAD.MOV.U32 R2, RZ, RZ, -0x800000 ;  /* 0xff800000ff027424 */ /* 0x000fe200078e00ff */
[----:B------:R-:W-:Y:S01]  /*09d0*/  MOV R7, 0xff800000 ;  /* 0xff80000000077802 */ /* 0x000fe20000000f00 */
[----:B------:R-:W-:Y:S01]  /*09e0*/  IMAD.MOV.U32 R4, RZ, RZ, -0x800000 ;  /* 0xff800000ff047424 */ /* 0x000fe200078e00ff */
[----:B------:R-:W-:Y:S01]  /*09f0*/  CS2R R120, SRZ ;  /* 0x0000000000787805 */ /* 0x000fe2000001ff00 */
[----:B------:R-:W-:Y:S01]  /*0a00*/  IMAD.MOV.U32 R6, RZ, RZ, -0x800000 ;  /* 0xff800000ff067424 */ /* 0x000fe200078e00ff */
[----:B------:R-:W-:Y:S01]  /*0a10*/  CS2R R122, SRZ ;  /* 0x00000000007a7805 */ /* 0x000fe2000001ff00 */
[----:B------:R-:W-:Y:S01]  /*0a20*/  IMAD.MOV.U32 R10, RZ, RZ, 0x3f800000 ;  /* 0x3f800000ff0a7424 */ /* 0x000fe200078e00ff */
[----:B------:R-:W-:Y:S01]  /*0a30*/  CS2R R68, SRZ ;  /* 0x0000000000447805 */ /* 0x000fe2000001ff00 */
[----:B------:R-:W-:Y:S01]  /*0a40*/  IMAD.MOV.U32 R13, RZ, RZ, 0x3f800000 ;  /* 0x3f800000ff0d7424 */ /* 0x000fe200078e00ff */
[----:B------:R-:W-:Y:S01]  /*0a50*/  CS2R R70, SRZ ;  /* 0x0000000000467805 */ /* 0x000fe2000001ff00 */
        /* <DEDUP_REMOVED lines=10> */
[----:B------:R-:W-:Y:S01]  /*0b00*/  LOP3.LUT R15, R56, 0x80, RZ, 0xc0, !PT ;  /* 0x00000080380f7812 */ /* 0x000fe200078ec0ff */
[----:B------:R-:W-:-:S02]  /*0b10*/  IMAD R16, R16, c[0x0][0x1c8], RZ ;  /* 0x0000720010107a24 */ /* 0x000fc400078e02ff */
[C---:B------:R-:W-:Y:S01]  /*0b20*/  IMAD.SHL.U32 R19, R56.reuse, 0x4, RZ ;  /* 0x0000000438137824 */ /* 0x040fe200078e00ff */
[----:B--2---:R-:W-:Y:S04]  /*0b30*/  STS.U16 [R5+0x8000], R21 ;  /* 0x0080001505007388 */ /* 0x004fe80000000400 */
[----:B---3--:R-:W-:Y:S04]  /*0b40*/  STS.U16 [R5+0x8400], R23 ;  /* 0x0084001705007388 */ /* 0x008fe80000000400 */
[----:B-----5:R-:W-:Y:S04]  /*0b50*/  STS.U16 [R5+0x8800], R25 ;  /* 0x0088001905007388 */ /* 0x020fe80000000400 */
[----:B------:R-:W-:Y:S04]  /*0b60*/  STS.U16 [R5+0x8c00], R27 ;  /* 0x008c001b05007388 */ /* 0x000fe80000000400 */
[----:B------:R-:W-:Y:S04]  /*0b70*/  STS.U16 [R5+0x9000], R29 ;  /* 0x0090001d05007388 */ /* 0x000fe80000000400 */
[----:B------:R-:W-:Y:S04]  /*0b80*/  STS.U16 [R5+0x9400], R31 ;  /* 0x0094001f05007388 */ /* 0x000fe80000000400 */
[----:B------:R-:W-:Y:S04]  /*0b90*/  STS.U16 [R5+0x9800], R34 ;  /* 0x0098002205007388 */ /* 0x000fe80000000400 */
[----:B------:R-:W-:Y:S04]  /*0ba0*/  STS.U16 [R5+0x9c00], R36 ;  /* 0x009c002405007388 */ /* 0x000fe80000000400 */
[----:B------:R-:W-:Y:S04]  /*0bb0*/  STS.U16 [R5+0xa000], R38 ;  /* 0x00a0002605007388 */ /* 0x000fe80000000400 */
[----:B----4-:R-:W-:Y:S04]  /*0bc0*/  STS.U16 [R5+0xa400], R40 ;  /* 0x00a4002805007388 */ /* 0x010fe80000000400 */
[----:B------:R-:W-:Y:S04]  /*0bd0*/  STS.U16 [R5+0xa800], R42 ;  /* 0x00a8002a05007388 */ /* 0x000fe80000000400 */
[----:B------:R-:W-:Y:S04]  /*0be0*/  STS.U16 [R5+0xb000], R45 ;  /* 0x00b0002d05007388 */ /* 0x000fe80000000400 */
[----:B------:R-:W-:Y:S04]  /*0bf0*/  STS.U16 [R5+0xb400], R46 ;  /* 0x00b4002e05007388 */ /* 0x000fe80000000400 */
[----:B------:R-:W-:Y:S04]  /*0c00*/  STS.U16 [R5+0xac00], R44 ;  /* 0x00ac002c05007388 */ /* 0x000fe80000000400 */
[----:B------:R-:W-:Y:S04]  /*0c10*/  STS.U16 [R5+0xb800], R8 ;  /* 0x00b8000805007388 */ /* 0x000fe80000000400 */
[----:B------:R0:W-:Y:S04]  /*0c20*/  STS.U16 [R5+0xbc00], R14 ;  /* 0x00bc000e05007388 */ /* 0x0001e80000000400 */
[----:B------:R-:W-:Y:S04]  /*0c30*/  STS.U16 [R20+0x8200], R22 ;  /* 0x0082001614007388 */ /* 0x000fe80000000400 */
[----:B------:R-:W-:Y:S04]  /*0c40*/  STS.U16 [R20+0x8e00], R28 ;  /* 0x008e001c14007388 */ /* 0x000fe80000000400 */
[----:B------:R-:W-:Y:S04]  /*0c50*/  STS.U16 [R20+0x9200], R30 ;  /* 0x0092001e14007388 */ /* 0x000fe80000000400 */
[----:B------:R-:W-:Y:S04]  /*0c60*/  STS.U16 [R20+0x9600], R33 ;  /* 0x0096002114007388 */ /* 0x000fe80000000400 */
[----:B------:R-:W-:Y:S04]  /*0c70*/  STS.U16 [R20+0x9a00], R35 ;  /* 0x009a002314007388 */ /* 0x000fe80000000400 */
[----:B------:R-:W-:Y:S04]  /*0c80*/  STS.U16 [R20+0x9e00], R37 ;  /* 0x009e002514007388 */ /* 0x000fe80000000400 */
[----:B------:R-:W-:Y:S04]  /*0c90*/  STS.U16 [R20+0xa200], R39 ;  /* 0x00a2002714007388 */ /* 0x000fe80000000400 */
[----:B------:R-:W-:Y:S04]  /*0ca0*/  STS.U16 [R20+0xa600], R41 ;  /* 0x00a6002914007388 */ /* 0x000fe80000000400 */
[----:B------:R-:W-:Y:S01]  /*0cb0*/  STS.U16 [R20+0xaa00], R43 ;  /* 0x00aa002b14007388 */ /* 0x000fe20000000400 */
[----:B0-----:R-:W-:Y:S01]  /*0cc0*/  IMAD.MOV.U32 R5, RZ, RZ, -0x800000 ;  /* 0xff800000ff057424 */ /* 0x001fe200078e00ff */
[----:B------:R-:W-:Y:S01]  /*0cd0*/  MOV R42, 0x3f800000 ;  /* 0x3f800000002a7802 */ /* 0x000fe20000000f00 */
[----:B------:R-:W-:Y:S01]  /*0ce0*/  IMAD.MOV.U32 R8, RZ, RZ, -0x800000 ;  /* 0xff800000ff087424 */ /* 0x000fe200078e00ff */
[----:B------:R0:W-:Y:S01]  /*0cf0*/  STS.U16 [R20+0x8600], R24 ;  /* 0x0086001814007388 */ /* 0x0001e20000000400 */
[----:B------:R-:W-:Y:S01]  /*0d00*/  IMAD.MOV.U32 R40, RZ, RZ, 0x3f800000 ;  /* 0x3f800000ff287424 */ /* 0x000fe200078e00ff */
[----:B------:R-:W-:Y:S01]  /*0d10*/  CS2R R44, SRZ ;  /* 0x00000000002c7805 */ /* 0x000fe2000001ff00 */
[----:B------:R-:W-:Y:S01]  /*0d20*/  CS2R R46, SRZ ;  /* 0x00000000002e7805 */ /* 0x000fe2000001ff00 */
[----:B------:R1:W-:Y:S01]  /*0d30*/  STS.U16 [R20+0x8a00], R26 ;  /* 0x008a001a14007388 */ /* 0x0003e20000000400 */
[----:B------:R-:W-:-:S03]  /*0d40*/  LOP3.LUT R14, R56, 0x1c, RZ, 0xc0, !PT ;  /* 0x0000001c380e7812 */ /* 0x000fc600078ec0ff */
[----:B------:R2:W-:Y:S01]  /*0d50*/  STS.U16 [R20+0xae00], R17 ;  /* 0x00ae001114007388 */ /* 0x0005e20000000400 */
[----:B0-----:R-:W-:-:S03]  /*0d60*/  LOP3.LUT R24, R56, 0x7, RZ, 0xc0, !PT ;  /* 0x0000000738187812 */ /* 0x001fc600078ec0ff */
[----:B------:R0:W-:Y:S01]  /*0d70*/  STS.U16 [R20+0xb200], R18 ;  /* 0x00b2001214007388 */ /* 0x0001e20000000400 */
[----:B-1----:R-:W-:-:S03]  /*0d80*/  LOP3.LUT R26, R56, 0xe0, RZ, 0xc0, !PT ;  /* 0x000000e0381a7812 */ /* 0x002fc600078ec0ff */
[----:B------:R1:W-:Y:S01]  /*0d90*/  STS.U16 [R20+0xb600], R9 ;  /* 0x00b6000914007388 */ /* 0x0003e20000000400 */
[----:B--2---:R-:W-:-:S03]  /*0da0*/  IMAD.MOV.U32 R17, RZ, RZ, 0x3f800000 ;  /* 0x3f800000ff117424 */ /* 0x004fc600078e00ff */
[----:B------:R2:W-:Y:S01]  /*0db0*/  STS.U16 [R20+0xba00], R12 ;  /* 0x00ba000c14007388 */ /* 0x0005e20000000400 */
[----:B0-----:R-:W-:-:S03]  /*0dc0*/  LOP3.LUT R18, R56, 0xff, RZ, 0xc0, !PT ;  /* 0x000000ff38127812 */ /* 0x001fc600078ec0ff */
[----:B------:R0:W-:Y:S01]  /*0dd0*/  STS.U16 [R20+0xbe00], R11 ;  /* 0x00be000b14007388 */ /* 0x0001e20000000400 */
[----:B-1----:R-:W-:Y:S02]  /*0de0*/  IMAD.MOV.U32 R9, RZ, RZ, -0x800000 ;  /* 0xff800000ff097424 */ /* 0x002fe400078e00ff */
[----:B--2---:R-:W-:Y:S01]  /*0df0*/  IMAD.MOV.U32 R12, RZ, RZ, 0x3f800000 ;  /* 0x3f800000ff0c7424 */ /* 0x004fe200078e00ff */
[----:B0-----:R-:W-:Y:S01]  /*0e00*/  MOV R11, 0x3f800000 ;  /* 0x3f800000000b7802 */ /* 0x001fe20000000f00 */
[----:B------:R-:W-:Y:S05]  /*0e10*/  @!P0 BRA `(.L_x_0) ;  /* 0x0000716000008947 */ /* 0x000fea0003800000 */
[----:B------:R-:W-:Y:S01]  /*0e20*/  SHF.R.U32.HI R4, RZ, 0x7, R56 ;  /* 0x00000007ff047819 */ /* 0x000fe20000011638 */
[----:B------:R-:W-:Y:S01]  /*0e30*/  IMAD.MOV.U32 R2, RZ, RZ, c[0x0][0x1a4] ;  /* 0x00006900ff027624 */ /* 0x000fe200078e00ff */
[----:B------:R-:W-:Y:S01]  /*0e40*/  ISETP.NE.U32.AND P0, PT, R15, RZ, PT ;  /* 0x000000ff0f00720c */ /* 0x000fe20003f05070 */
[----:B------:R-:W-:Y:S01]  /*0e50*/  IMAD R3, R24, 0x90, RZ ;  /* 0x0000009018037824 */ /* 0x000fe200078e02ff */
[----:B------:R-:W-:Y:S01]  /*0e60*/  SGXT.U32 R4, R4, 0x1 ;  /* 0x000000010404781a */ /* 0x000fe20000000000 */
[----:B------:R-:W-:Y:S01]  /*0e70*/  IMAD.SHL.U32 R8, R24, 0x10, RZ ;  /* 0x0000001018087824 */ /* 0x000fe200078e00ff */
[C---:B------:R-:W-:Y:S01]  /*0e80*/  LOP3.LUT R5, R56.reuse, 0x7f, RZ, 0xc0, !PT ;  /* 0x0000007f38057812 */ /* 0x040fe200078ec0ff */
[C---:B------:R-:W-:Y:S01]  /*0e90*/  IMAD.SHL.U32 R33, R56.reuse, 0x100, RZ ;  /* 0x0000010038217824 */ /* 0x040fe200078e00ff */
[----:B------:R-:W-:Y:S01]  /*0ea0*/  LOP3.LUT R0, R56, 0x10, RZ, 0xc0, !PT ;  /* 0x0000001038007812 */ /* 0x000fe200078ec0ff */
[----:B------:R-:W-:Y:S01]  /*0eb0*/  IMAD R7, R4, c[0x0][0x1a4], RZ ;  /* 0x0000690004077a24 */ /* 0x000fe200078e02ff */
[----:B------:R-:W-:Y:S01]  /*0ec0*/  LOP3.LUT R6, R19, 0x7c, RZ, 0xc0, !PT ;  /* 0x0000007c13067812 */ /* 0x000fe200078ec0ff */
[C---:B------:R-:W-:Y:S01]  /*0ed0*/  IMAD.SHL.U32 R19, R5.reuse, 0x2, RZ ;  /* 0x0000000205137824 */ /* 0x040fe200078e00ff */
[----:B------:R-:W-:Y:S01]  /*0ee0*/  SHF.R.U32.HI R21, RZ, 0x1, R26 ;  /* 0x00000001ff157819 */ /* 0x000fe2000001161a */
[----:B------:R-:W-:Y:S01]  /*0ef0*/  IMAD.SHL.U32 R20, R0, 0x40, RZ ;  /* 0x0000004000147824 */ /* 0x000fe200078e00ff */
[----:B------:R-:W-:Y:S01]  /*0f00*/  LEA R9, R2, R7, 0x1 ;  /* 0x0000000702097211 */ /* 0x000fe200078e08ff */
[----:B------:R-:W-:Y:S01]  /*0f10*/  IMAD R10, R5, c[0x0][0x1b4], RZ ;  /* 0x00006d00050a7a24 */ /* 0x000fe200078e02ff */
[----:B------:R-:W-:Y:S01]  /*0f20*/  SEL R0, RZ, 0x110, !P0 ;  /* 0x00000110ff007807 */ /* 0x000fe20004000000 */
[----:B------:R-:W-:Y:S01]  /*0f30*/  IMAD R83, R4, c[0x0][0x1b8], RZ ;  /* 0x00006e0004537a24 */ /* 0x000fe200078e02ff */
[----:B------:R-:W-:Y:S01]  /*0f40*/  LEA R6, R14, R6, 0x6 ;  /* 0x000000060e067211 */ /* 0x000fe200078e30ff */
[----:B------:R-:W-:Y:S01]  /*0f50*/  IMAD R11, R2, 0x2, R9 ;  /* 0x00000002020b7824 */ /* 0x000fe200078e0209 */
[----:B------:R-:W-:Y:S01]  /*0f60*/  LOP3.LUT R19, R0, R19, RZ, 0x3c, !PT ;  /* 0x0000001300137212 */ /* 0x000fe200078e3cff */
[----:B------:R-:W-:Y:S01]  /*0f70*/  IMAD R0, R57, c[0x0][0x1a0], RZ ;  /* 0x0000680039007a24 */ /* 0x000fe200078e02ff */
[----:B------:R-:W-:Y:S01]  /*0f80*/  LOP3.LUT R21, R6, R21, RZ, 0x3c, !PT ;  /* 0x0000001506157212 */ /* 0x000fe200078e3cff */
[----:B------:R-:W-:Y:S01]  /*0f90*/  IMAD R13, R2, 0x2, R11 ;  /* 0x00000002020d7824 */ /* 0x000fe200078e020b */
[--C-:B------:R-:W-:Y:S01]  /*0fa0*/  LOP3.LUT R3, R3, 0x10, R58.reuse, 0x78, !PT ;  /* 0x0000001003037812 */ /* 0x100fe200078e783a */
[----:B------:R-:W-:Y:S01]  /*0fb0*/  IMAD R6, R5, c[0x0][0x1a8], RZ ;  /* 0x00006a0005067a24 */ /* 0x000fe200078e02ff */
[----:B------:R-:W-:Y:S01]  /*0fc0*/  LOP3.LUT R33, R8, 0xf00, R33, 0xf8, !PT ;  /* 0x00000f0008217812 */ /* 0x000fe200078ef821 */
[----:B------:R-:W-:Y:S01]  /*0fd0*/  IMAD R15, R2, 0x2, R13 ;  /* 0x00000002020f7824 */ /* 0x000fe200078e020d */
[----:B------:R-:W-:Y:S01]  /*0fe0*/  LOP3.LUT R22, R8, 0x30, R58, 0x78, !PT ;  /* 0x0000003008167812 */ /* 0x000fe200078e783a */
[----:B------:R-:W-:Y:S01]  /*0ff0*/  IMAD.SHL.U32 R8, R6, 0x2, RZ ;  /* 0x0000000206087824 */ /* 0x000fe200078e00ff */
[----:B------:R-:W-:Y:S01]  /*1000*/  LOP3.LUT R20, R3, R20, RZ, 0xfc, !PT ;  /* 0x0000001403147212 */ /* 0x000fe200078efcff */
[----:B------:R-:W-:Y:S01]  /*1010*/  IMAD R3, R57, c[0x0][0x1b0], RZ ;  /* 0x00006c0039037a24 */ /* 0x000fe200078e02ff */
[----:B------:R-:W-:Y:S01]  /*1020*/  LEA R17, R2, R15, 0x1 ;  /* 0x0000000f02117211 */ /* 0x000fe200078e08ff */
[----:B------:R-:W-:Y:S01]  /*1030*/  IMAD.SHL.U32 R166, R14, 0x8, RZ ;  /* 0x000000080ea67824 */ /* 0x000fe200078e00ff */
[----:B------:R-:W-:Y:S01]  /*1040*/  SHF.L.U32 R5, R0, 0x1, RZ ;  /* 0x0000000100057819 */ /* 0x000fe200000006ff */
[C---:B------:R-:W-:Y:S01]  /*1050*/  IMAD.SHL.U32 R152, R3.reuse, 0x2, RZ ;  /* 0x0000000203987824 */ /* 0x040fe200078e00ff */
[----:B------:R-:W-:Y:S01]  /*1060*/  SHF.L.U32 R31, R10, 0x1, RZ ;  /* 0x000000010a1f7819 */ /* 0x000fe200000006ff */
[----:B------:R-:W-:Y:S01]  /*1070*/  IMAD R23, R2, 0x2, R17 ;  /* 0x0000000202177824 */ /* 0x000fe200078e0211 */
[----:B------:R-:W-:Y:S01]  /*1080*/  IADD3 R12, P0, P1, R8, c[0x0][0x168], R5 ;  /* 0x00005a00080c7a10 */ /* 0x000fe2000791e005 */
[----:B------:R-:W-:Y:S01]  /*1090*/  IMAD.HI R8, R3, 0x2, RZ ;  /* 0x0000000203087827 */ /* 0x000fe200078e02ff */
[----:B------:R-:W-:Y:S01]  /*10a0*/  IADD3 R152, P2, P3, R31, c[0x0][0x170], R152 ;  /* 0x00005c001f987a10 */ /* 0x000fe20007b5e098 */
[----:B------:R-:W-:Y:S01]  /*10b0*/  CS2R R120, SRZ ;  /* 0x0000000000787805 */ /* 0x000fe2000001ff00 */
[----:B------:R-:W-:Y:S01]  /*10c0*/  LEA R35, R24, R26, 0x2 ;  /* 0x0000001a18237211 */ /* 0x000fe200078e10ff */
[----:B------:R-:W-:Y:S01]  /*10d0*/  IMAD R25, R2, 0x2, R23 ;  /* 0x0000000202197824 */ /* 0x000fe200078e0217 */
[----:B------:R-:W-:Y:S01]  /*10e0*/  SHF.R.U32.HI R151, RZ, 0x3, R18 ;  /* 0x00000003ff977819 */ /* 0x000fe20000011612 */
[----:B------:R-:W-:Y:S01]  /*10f0*/  IMAD.HI R0, R0, 0x2, RZ ;  /* 0x0000000200007827 */ /* 0x000fe200078e02ff */
[----:B------:R-:W-:Y:S01]  /*1100*/  LOP3.LUT R33, R33, 0x10, R56, 0x78, !PT ;  /* 0x0000001021217812 */ /* 0x000fe200078e7838 */
[----:B------:R-:W-:Y:S01]  /*1110*/  CS2R R122, SRZ ;  /* 0x00000000007a7805 */ /* 0x000fe2000001ff00 */
[----:B------:R-:W-:Y:S01]  /*1120*/  LOP3.LUT R151, R151, 0x1c, RZ, 0xc0, !PT ;  /* 0x0000001c97977812 */ /* 0x000fe200078ec0ff */
[----:B------:R-:W-:Y:S01]  /*1130*/  IMAD R27, R2, 0x2, R25 ;  /* 0x00000002021b7824 */ /* 0x000fe200078e0219 */
[C---:B------:R-:W-:Y:S01]  /*1140*/  LOP3.LUT R252, R19.reuse, 0x40, RZ, 0x3c, !PT ;  /* 0x0000004013fc7812 */ /* 0x040fe200078e3cff */
[----:B------:R-:W-:Y:S01]  /*1150*/  IMAD.HI R3, R6, 0x2, RZ ;  /* 0x0000000206037827 */ /* 0x000fe200078e02ff */
[----:B------:R-:W-:Y:S01]  /*1160*/  IADD3 R166, R166, R151, RZ ;  /* 0x00000097a6a67210 */ /* 0x000fe20007ffe0ff */
[----:B------:R-:W-:Y:S01]  /*1170*/  UMOV UR4, URZ ;  /* 0x0000003f00047c82 */ /* 0x000fe20008000000 */
[----:B------:R-:W-:Y:S01]  /*1180*/  LOP3.LUT R241, R19, 0x60, RZ, 0x3c, !PT ;  /* 0x0000006013f17812 */ /* 0x000fe200078e3cff */
[----:B------:R-:W-:Y:S01]  /*1190*/  IMAD R29, R2, 0x2, R27 ;  /* 0x00000002021d7824 */ /* 0x000fe200078e021b */
[----:B------:R-:W-:Y:S01]  /*11a0*/  IADD3.X R4, R3, c[0x0][0x16c], R0, P0, P1 ;  /* 0x00005b0003047a10 */ /* 0x000fe200007e2400 */
[----:B------:R-:W-:Y:S01]  /*11b0*/  IMAD.HI R31, R10, 0x2, RZ ;  /* 0x000000020a1f7827 */ /* 0x000fe200078e02ff */
[----:B------:R-:W-:-:S02]  /*11c0*/  LEA R38, P0, R7, R12, 0x1 ;  /* 0x0000000c07267211 */ /* 0x000fc400078008ff */
[----:B------:R-:W-:Y:S01]  /*11d0*/  LEA R36, P1, R9, R12, 0x1 ;  /* 0x0000000c09247211 */ /* 0x000fe200078208ff */
[C---:B------:R-:W-:Y:S01]  /*11e0*/  IMAD R47, R2.reuse, 0x2, R29 ;  /* 0x00000002022f7824 */ /* 0x040fe200078e021d */
[----:B------:R-:W-:Y:S01]  /*11f0*/  LEA.HI.X.SX32 R39, R7, R4, 0x1, P0 ;  /* 0x0000000407277211 */ /* 0x000fe200000f0eff */
[----:B------:R-:W-:Y:S01]  /*1200*/  IMAD.MOV.U32 R5, RZ, RZ, c[0x0][0x1b8] ;  /* 0x00006e00ff057624 */ /* 0x000fe200078e00ff */
[----:B------:R-:W-:Y:S01]  /*1210*/  LEA R30, P0, R11, R12, 0x1 ;  /* 0x0000000c0b1e7211 */ /* 0x000fe200078008ff */
[C---:B------:R-:W-:Y:S01]  /*1220*/  IMAD R49, R2.reuse, 0x2, R47 ;  /* 0x0000000202317824 */ /* 0x040fe200078e022f */
[----:B------:R-:W-:Y:S01]  /*1230*/  IADD3.X R0, R31, c[0x0][0x174], R8, P2, P3 ;  /* 0x00005d001f007a10 */ /* 0x000fe200017e6408 */
[----:B------:R0:W-:Y:S01]  /*1240*/  STL.64 [R1+0x2f8], R38 ;  /* 0x0002f82601007387 */ /* 0x0001e20000100a00 */
[-C--:B------:R-:W-:Y:S01]  /*1250*/  LEA.HI.X.SX32 R37, R9, R4.reuse, 0x1, P1 ;  /* 0x0000000409257211 */ /* 0x080fe200008f0eff */
[C---:B------:R-:W-:Y:S01]  /*1260*/  IMAD R51, R2.reuse, 0x2, R49 ;  /* 0x0000000202337824 */ /* 0x040fe200078e0231 */
[----:B------:R-:W-:Y:S01]  /*1270*/  LEA.HI.X.SX32 R31, R11, R4, 0x1, P0 ;  /* 0x000000040b1f7211 */ /* 0x000fe200000f0eff */
[----:B------:R-:W-:Y:S01]  /*1280*/  IMAD R85, R5, 0x2, R83 ;  /* 0x0000000205557824 */ /* 0x000fe200078e0253 */
[----:B------:R-:W-:Y:S01]  /*1290*/  LEA R8, P1, R15, R12, 0x1 ;  /* 0x0000000c0f087211 */ /* 0x000fe200078208ff */
[C---:B------:R-:W-:Y:S01]  /*12a0*/  IMAD R53, R2.reuse, 0x2, R51 ;  /* 0x0000000202357824 */ /* 0x040fe200078e0233 */
[----:B------:R-:W-:Y:S01]  /*12b0*/  STL.64 [R1+0x2f0], R36 ;  /* 0x0002f02401007387 */ /* 0x000fe20000100a00 */
[----:B------:R-:W-:Y:S01]  /*12c0*/  IMAD R87, R5, 0x2, R85 ;  /* 0x0000000205577824 */ /* 0x000fe200078e0255 */
[----:B------:R-:W-:Y:S01]  /*12d0*/  LEA.HI.X.SX32 R9, R15, R4, 0x1, P1 ;  /* 0x000000040f097211 */ /* 0x000fe200008f0eff */
[----:B------:R-:W-:Y:S01]  /*12e0*/  IMAD.U32 R22, R35, 0x40, R22 ;  /* 0x0000004023167824 */ /* 0x000fe200078e0016 */
[C---:B------:R-:W-:Y:S01]  /*12f0*/  LEA R55, R2.reuse, R53, 0x1 ;  /* 0x0000003502377211 */ /* 0x040fe200078e08ff */
[----:B------:R1:W-:Y:S01]  /*1300*/  STL.64 [R1+0x2e8], R30 ;  /* 0x0002e81e01007387 */ /* 0x0003e20000100a00 */
[----:B------:R-:W-:Y:S01]  /*1310*/  LEA R45, R5, R87, 0x1 ;  /* 0x00000057052d7211 */ /* 0x000fe200078e08ff */
[----:B------:R-:W-:Y:S01]  /*1320*/  IMAD.MOV.U32 R148, RZ, RZ, -0x800000 ;  /* 0xff800000ff947424 */ /* 0x000fe200078e00ff */
[----:B0-----:R-:W-:Y:S01]  /*1330*/  SHF.R.U32.HI R38, RZ, 0x2, R56 ;  /* 0x00000002ff267819 */ /* 0x001fe20000011638 */
[----:B------:R-:W-:-:S02]  /*1340*/  IMAD R57, R2, 0x2, R55 ;  /* 0x0000000202397824 */ /* 0x000fc400078e0237 */
[C---:B------:R-:W-:Y:S01]  /*1350*/  IMAD R89, R5.reuse, 0x2, R45 ;  /* 0x0000000205597824 */ /* 0x040fe200078e022d */
[----:B------:R-:W-:Y:S01]  /*1360*/  SGXT.U32 R38, R38, 0x3 ;  /* 0x000000032626781a */ /* 0x000fe20000000000 */
[----:B------:R-:W-:Y:S01]  /*1370*/  IMAD.MOV.U32 R14, RZ, RZ, -0x800000 ;  /* 0xff800000ff0e7424 */ /* 0x000fe200078e00ff */
[C---:B------:R-:W-:Y:S01]  /*1380*/  LEA R3, R2.reuse, R57, 0x1 ;  /* 0x0000003902037211 */ /* 0x040fe200078e08ff */
[----:B------:R-:W-:Y:S01]  /*1390*/  IMAD.MOV.U32 R18, RZ, RZ, -0x800000 ;  /* 0xff800000ff127424 */ /* 0x000fe200078e00ff */
[----:B------:R-:W-:Y:S01]  /*13a0*/  LEA R91, R5, R89, 0x1 ;  /* 0x00000059055b7211 */ /* 0x000fe200078e08ff */
[----:B------:R-:W-:Y:S01]  /*13b0*/  IMAD.MOV.U32 R42, RZ, RZ, 0x3f800000 ;  /* 0x3f800000ff2a7424 */ /* 0x000fe200078e00ff */
[----:B-1----:R-:W-:Y:S01]  /*13c0*/  LEA R30, P0, R13, R12, 0x1 ;  /* 0x0000000c0d1e7211 */ /* 0x002fe200078008ff */
[----:B------:R-:W-:Y:S01]  /*13d0*/  IMAD R59, R2, 0x2, R3 ;  /* 0x00000002023b7824 */ /* 0x000fe200078e0203 */
[----:B------:R-:W-:Y:S01]  /*13e0*/  LOP3.LUT R149, R38, 0x10, RZ, 0xfc, !PT ;  /* 0x0000001026957812 */ /* 0x000fe200078efcff */
[----:B------:R-:W-:Y:S01]  /*13f0*/  IMAD R39, R5, 0x2, R91 ;  /* 0x0000000205277824 */ /* 0x000fe200078e025b */
[----:B------:R-:W-:Y:S01]  /*1400*/  LEA.HI.X.SX32 R31, R13, R4, 0x1, P0 ;  /* 0x000000040d1f7211 */ /* 0x000fe200000f0eff */
[C---:B------:R-:W-:Y:S01]  /*1410*/  IMAD R7, R2.reuse, 0x2, R59 ;  /* 0x0000000202077824 */ /* 0x040fe200078e023b */
[----:B------:R-:W-:Y:S01]  /*1420*/  LEA R10, P0, R17, R12, 0x1 ;  /* 0x0000000c110a7211 */ /* 0x000fe200078008ff */
[----:B------:R-:W-:Y:S01]  /*1430*/  IMAD.SHL.U32 R149, R149, 0x20, RZ ;  /* 0x0000002095957824 */ /* 0x000fe200078e00ff */
[----:B------:R-:W-:Y:S01]  /*1440*/  LEA R41, R5, R39, 0x1 ;  /* 0x0000002705297211 */ /* 0x000fe200078e08ff */
[----:B------:R0:W-:Y:S01]  /*1450*/  STL.64 [R1+0x2e0], R30 ;  /* 0x0002e01e01007387 */ /* 0x0001e20000100a00 */
[----:B------:R-:W-:Y:S01]  /*1460*/  LEA.HI.X.SX32 R11, R17, R4, 0x1, P0 ;  /* 0x00000004110b7211 */ /* 0x000fe200000f0eff */
[----:B------:R-:W-:Y:S01]  /*1470*/  IMAD R61, R2, 0x2, R7 ;  /* 0x00000002023d7824 */ /* 0x000fe200078e0207 */
[C---:B------:R-:W-:Y:S01]  /*1480*/  LOP3.LUT R36, R38.reuse, 0x28, RZ, 0xfc, !PT ;  /* 0x0000002826247812 */ /* 0x040fe200078efcff */
[----:B------:R1:W-:Y:S01]  /*1490*/  STL.64 [R1+0x2d8], R8 ;  /* 0x0002d80801007387 */ /* 0x0003e20000100a00 */
[----:B------:R-:W-:Y:S01]  /*14a0*/  IMAD R43, R5, 0x2, R41 ;  /* 0x00000002052b7824 */ /* 0x000fe200078e0229 */
[----:B------:R-:W-:Y:S01]  /*14b0*/  LOP3.LUT R150, R38, 0x8, RZ, 0xfc, !PT ;  /* 0x0000000826967812 */ /* 0x000fe200078efcff */
[----:B------:R-:W-:Y:S01]  /*14c0*/  IMAD R63, R2, 0x2, R61 ;  /* 0x00000002023f7824 */ /* 0x000fe200078e023d */
[----:B------:R2:W-:Y:S01]  /*14d0*/  STL.64 [R1+0x2d0], R10 ;  /* 0x0002d00a01007387 */ /* 0x0005e20000100a00 */
[----:B------:R-:W-:Y:S01]  /*14e0*/  IMAD.SHL.U32 R36, R36, 0x20, RZ ;  /* 0x0000002024247824 */ /* 0x000fe200078e00ff */
[----:B------:R-:W-:Y:S01]  /*14f0*/  IADD3 R164, R151, R149, RZ ;  /* 0x0000009597a47210 */ /* 0x000fe20007ffe0ff */
[----:B------:R-:W-:Y:S01]  /*1500*/  IMAD R65, R2, 0x2, R63 ;  /* 0x0000000202417824 */ /* 0x000fe200078e023f */
[----:B0-----:R-:W-:Y:S01]  /*1510*/  LEA R31, R5, R43, 0x1 ;  /* 0x0000002b051f7211 */ /* 0x001fe200078e08ff */
[----:B------:R-:W-:Y:S01]  /*1520*/  IMAD.SHL.U32 R150, R150, 0x20, RZ ;  /* 0x0000002096967824 */ /* 0x000fe200078e00ff */
[----:B------:R-:W-:Y:S01]  /*1530*/  IADD3 R161, R151, R36, RZ ;  /* 0x0000002497a17210 */ /* 0x000fe20007ffe0ff */
[----:B------:R-:W-:Y:S01]  /*1540*/  IMAD R67, R2, 0x2, R65 ;  /* 0x0000000202437824 */ /* 0x000fe200078e0241 */
[----:B-1----:R-:W-:Y:S01]  /*1550*/  LEA R8, P1, R23, R12, 0x1 ;  /* 0x0000000c17087211 */ /* 0x002fe200078208ff */
[----:B------:R-:W-:-:S02]  /*1560*/  IMAD R35, R5, 0x2, R31 ;  /* 0x0000000205237824 */ /* 0x000fc400078e021f */
[C---:B------:R-:W-:Y:S01]  /*1570*/  IMAD R69, R2.reuse, 0x2, R67 ;  /* 0x0000000202457824 */ /* 0x040fe200078e0243 */
[----:B--2---:R-:W-:Y:S01]  /*1580*/  LEA R10, P0, R25, R12, 0x1 ;  /* 0x0000000c190a7211 */ /* 0x004fe200078008ff */
[----:B------:R-:W-:Y:S01]  /*1590*/  IMAD.IADD R165, R151, 0x1, R150 ;  /* 0x0000000197a57824 */ /* 0x000fe200078e0296 */
[-C--:B------:R-:W-:Y:S01]  /*15a0*/  LEA.HI.X.SX32 R9, R23, R4.reuse, 0x1, P1 ;  /* 0x0000000417097211 */ /* 0x080fe200008f0eff */
[C---:B------:R-:W-:Y:S01]  /*15b0*/  IMAD R71, R2.reuse, 0x2, R69 ;  /* 0x0000000202477824 */ /* 0x040fe200078e0245 */
[----:B------:R-:W-:Y:S01]  /*15c0*/  LEA.HI.X.SX32 R11, R25, R4, 0x1, P0 ;  /* 0x00000004190b7211 */ /* 0x000fe200000f0eff */
[----:B------:R-:W-:Y:S01]  /*15d0*/  IMAD.MOV.U32 R40, RZ, RZ, 0x3f800000 ;  /* 0x3f800000ff287424 */ /* 0x000fe200078e00ff */
[----:B------:R-:W-:Y:S01]  /*15e0*/  LEA R37, R5, R35, 0x1 ;  /* 0x0000002305257211 */ /* 0x000fe200078e08ff */
[----:B------:R0:W-:Y:S01]  /*15f0*/  STL.64 [R1+0x2c8], R8 ;  /* 0x0002c80801007387 */ /* 0x0001e20000100a00 */
[----:B------:R-:W-:-:S03]  /*1600*/  IMAD R73, R2, 0x2, R71 ;  /* 0x0000000202497824 */ /* 0x000fc600078e0247 */
[----:B------:R1:W-:Y:S01]  /*1610*/  STL.64 [R1+0x2c0], R10 ;  /* 0x0002c00a01007387 */ /* 0x0003e20000100a00 */
[----:B------:R-:W-:Y:S02]  /*1620*/  IMAD R75, R2, 0x2, R73 ;  /* 0x00000002024b7824 */ /* 0x000fe400078e0249 */
[----:B------:R-:W-:Y:S01]  /*1630*/  IMAD R25, R5, 0x2, R37 ;  /* 0x0000000205197824 */ /* 0x000fe200078e0225 */
[-C--:B0-----:R-:W-:Y:S02]  /*1640*/  LEA R8, P1, R27, R12.reuse, 0x1 ;  /* 0x0000000c1b087211 */ /* 0x081fe400078208ff */
[----:B-1----:R-:W-:Y:S02]  /*1650*/  LEA R10, P0, R29, R12, 0x1 ;  /* 0x0000000c1d0a7211 */ /* 0x002fe400078008ff */
[-C--:B------:R-:W-:Y:S02]  /*1660*/  LEA.HI.X.SX32 R9, R27, R4.reuse, 0x1, P1 ;  /* 0x000000041b097211 */ /* 0x080fe400008f0eff */
[----:B------:R-:W-:-:S02]  /*1670*/  LEA.HI.X.SX32 R11, R29, R4, 0x1, P0 ;  /* 0x000000041d0b7211 */ /* 0x000fc400000f0eff */
[C---:B------:R-:W-:Y:S01]  /*1680*/  LEA R27, R5.reuse, R25, 0x1 ;  /* 0x00000019051b7211 */ /* 0x040fe200078e08ff */
[----:B------:R0:W-:Y:S04]  /*1690*/  STL.64 [R1+0x2b8], R8 ;  /* 0x0002b80801007387 */ /* 0x0001e80000100a00 */
[----:B------:R1:W-:Y:S01]  /*16a0*/  STL.64 [R1+0x2b0], R10 ;  /* 0x0002b00a01007387 */ /* 0x0003e20000100a00 */
[----:B------:R-:W-:-:S05]  /*16b0*/  IMAD R29, R5, 0x2, R27 ;  /* 0x00000002051d7824 */ /* 0x000fca00078e021b */
[----:B------:R-:W-:Y:S02]  /*16c0*/  LEA R15, R5, R29, 0x1 ;  /* 0x0000001d050f7211 */ /* 0x000fe400078e08ff */
[----:B0-----:R-:W-:-:S03]  /*16d0*/  LEA R8, P1, R47, R12, 0x1 ;  /* 0x0000000c2f087211 */ /* 0x001fc600078208ff */
[----:B------:R-:W-:Y:S01]  /*16e0*/  IMAD R17, R5, 0x2, R15 ;  /* 0x0000000205117824 */ /* 0x000fe200078e020f */
[----:B-1----:R-:W-:Y:S02]  /*16f0*/  LEA R10, P0, R49, R12, 0x1 ;  /* 0x0000000c310a7211 */ /* 0x002fe400078008ff */
[-C--:B------:R-:W-:Y:S01]  /*1700*/  LEA.HI.X.SX32 R9, R47, R4.reuse, 0x1, P1 ;  /* 0x000000042f097211 */ /* 0x080fe200008f0eff */
[C---:B------:R-:W-:Y:S01]  /*1710*/  IMAD R47, R2.reuse, 0x2, R75 ;  /* 0x00000002022f7824 */ /* 0x040fe200078e024b */
[----:B------:R-:W-:Y:S02]  /*1720*/  LEA.HI.X.SX32 R11, R49, R4, 0x1, P0 ;  /* 0x00000004310b7211 */ /* 0x000fe400000f0eff */
[----:B------:R-:W-:Y:S01]  /*1730*/  LEA R23, R5, R17, 0x1 ;  /* 0x0000001105177211 */ /* 0x000fe200078e08ff */
[----:B------:R0:W-:Y:S01]  /*1740*/  STL.64 [R1+0x2a8], R8 ;  /* 0x0002a80801007387 */ /* 0x0001e20000100a00 */
[----:B------:R-:W-:-:S03]  /*1750*/  IMAD R49, R2, 0x2, R47 ;  /* 0x0000000202317824 */ /* 0x000fc600078e022f */
[----:B------:R1:W-:Y:S01]  /*1760*/  STL.64 [R1+0x2a0], R10 ;  /* 0x0002a00a01007387 */ /* 0x0003e20000100a00 */
[-C--:B0-----:R-:W-:Y:S02]  /*1770*/  LEA R8, P1, R51, R12.reuse, 0x1 ;  /* 0x0000000c33087211 */ /* 0x081fe400078208ff */
[----:B-1----:R-:W-:Y:S02]  /*1780*/  LEA R10, P0, R53, R12, 0x1 ;  /* 0x0000000c350a7211 */ /* 0x002fe400078008ff */
[-C--:B------:R-:W-:Y:S01]  /*1790*/  LEA.HI.X.SX32 R9, R51, R4.reuse, 0x1, P1 ;  /* 0x0000000433097211 */ /* 0x080fe200008f0eff */
[----:B------:R-:W-:Y:S01]  /*17a0*/  IMAD R51, R2, 0x2, R49 ;  /* 0x0000000202337824 */ /* 0x000fe200078e0231 */
[----:B------:R-:W-:-:S03]  /*17b0*/  LEA.HI.X.SX32 R11, R53, R4, 0x1, P0 ;  /* 0x00000004350b7211 */ /* 0x000fc600000f0eff */
        /* <DEDUP_REMOVED lines=11> */
[C---:B------:R-:W-:Y:S01]  /*1870*/  IMAD R77, R2.reuse, 0x2, R57 ;  /* 0x00000002024d7824 */ /* 0x040fe200078e0239 */
[-C--:B0-----:R-:W-:Y:S02]  /*1880*/  LEA R8, P1, R3, R12.reuse, 0x1 ;  /* 0x0000000c03087211 */ /* 0x081fe400078208ff */
[----:B-1----:R-:W-:Y:S02]  /*1890*/  LEA R10, P0, R59, R12, 0x1 ;  /* 0x0000000c3b0a7211 */ /* 0x002fe400078008ff */
[----:B------:R-:W-:Y:S02]  /*18a0*/  LEA.HI.X.SX32 R9, R3, R4, 0x1, P1 ;  /* 0x0000000403097211 */ /* 0x000fe400008f0eff */
[----:B------:R-:W-:Y:S02]  /*18b0*/  LEA R78, P1, R7, R12, 0x1 ;  /* 0x0000000c074e7211 */ /* 0x000fe400078208ff */
[----:B------:R-:W-:Y:S01]  /*18c0*/  LEA.HI.X.SX32 R11, R59, R4, 0x1, P0 ;  /* 0x000000043b0b7211 */ /* 0x000fe200000f0eff */
[----:B------:R0:W-:Y:S01]  /*18d0*/  STL.64 [R1+0x278], R8 ;  /* 0x0002780801007387 */ /* 0x0001e20000100a00 */
[----:B------:R-:W-:Y:S01]  /*18e0*/  LEA R92, P0, R61, R12, 0x1 ;  /* 0x0000000c3d5c7211 */ /* 0x000fe200078008ff */
[----:B------:R-:W-:Y:S01]  /*18f0*/  IMAD R59, R2, 0x2, R77 ;  /* 0x00000002023b7824 */ /* 0x000fe200078e024d */
[----:B------:R-:W-:Y:S01]  /*1900*/  LEA.HI.X.SX32 R79, R7, R4, 0x1, P1 ;  /* 0x00000004074f7211 */ /* 0x000fe200008f0eff */
[----:B------:R1:W-:Y:S01]  /*1910*/  STL.64 [R1+0x270], R10 ;  /* 0x0002700a01007387 */ /* 0x0003e20000100a00 */
[----:B------:R-:W-:-:S02]  /*1920*/  LEA R80, P1, R63, R12, 0x1 ;  /* 0x0000000c3f507211 */ /* 0x000fc400078208ff */
[-C--:B------:R-:W-:Y:S01]  /*1930*/  LEA.HI.X.SX32 R93, R61, R4.reuse, 0x1, P0 ;  /* 0x000000043d5d7211 */ /* 0x080fe200000f0eff */
[----:B------:R2:W-:Y:S01]  /*1940*/  STL.64 [R1+0x268], R78 ;  /* 0x0002684e01007387 */ /* 0x0005e20000100a00 */
[----:B------:R-:W-:Y:S02]  /*1950*/  LEA.HI.X.SX32 R81, R63, R4, 0x1, P1 ;  /* 0x000000043f517211 */ /* 0x000fe400008f0eff */
[-C--:B------:R-:W-:Y:S01]  /*1960*/  LEA R96, P0, R65, R12.reuse, 0x1 ;  /* 0x0000000c41607211 */ /* 0x080fe200078008ff */
[----:B------:R3:W-:Y:S01]  /*1970*/  STL.64 [R1+0x260], R92 ;  /* 0x0002605c01007387 */ /* 0x0007e20000100a00 */
[----:B------:R-:W-:Y:S01]  /*1980*/  LEA R94, P1, R67, R12, 0x1 ;  /* 0x0000000c435e7211 */ /* 0x000fe200078208ff */
[----:B0-----:R-:W-:Y:S01]  /*1990*/  IMAD R9, R5, 0x2, R23 ;  /* 0x0000000205097824 */ /* 0x001fe200078e0217 */
[-C--:B------:R-:W-:Y:S01]  /*19a0*/  LEA.HI.X.SX32 R97, R65, R4.reuse, 0x1, P0 ;  /* 0x0000000441617211 */ /* 0x080fe200000f0eff */
[----:B------:R-:W-:Y:S01]  /*19b0*/  STL.64 [R1+0x258], R80 ;  /* 0x0002585001007387 */ /* 0x000fe20000100a00 */
[----:B------:R-:W-:-:S02]  /*19c0*/  LEA.HI.X.SX32 R95, R67, R4, 0x1, P1 ;  /* 0x00000004435f7211 */ /* 0x000fc400008f0eff */
[----:B-1----:R-:W-:Y:S01]  /*19d0*/  LEA R11, R5, R9, 0x1 ;  /* 0x00000009050b7211 */ /* 0x002fe200078e08ff */
[C---:B--2---:R-:W-:Y:S01]  /*19e0*/  IMAD R79, R2.reuse, 0x2, R59 ;  /* 0x00000002024f7824 */ /* 0x044fe200078e023b */
[----:B------:R0:W-:Y:S01]  /*19f0*/  STL.64 [R1+0x250], R96 ;  /* 0x0002506001007387 */ /* 0x0001e20000100a00 */
[----:B---3--:R-:W-:Y:S02]  /*1a00*/  LEA R92, P2, R69, R12, 0x1 ;  /* 0x0000000c455c7211 */ /* 0x008fe400078408ff */
[C---:B------:R-:W-:Y:S01]  /*1a10*/  IMAD R61, R2.reuse, 0x2, R79 ;  /* 0x00000002023d7824 */ /* 0x040fe200078e024f */
[----:B------:R1:W-:Y:S01]  /*1a20*/  STL.64 [R1+0x248], R94 ;  /* 0x0002485e01007387 */ /* 0x0003e20000100a00 */
[----:B------:R-:W-:Y:S01]  /*1a30*/  IMAD R13, R5, 0x2, R11 ;  /* 0x00000002050d7824 */ /* 0x000fe200078e020b */
[----:B------:R-:W-:Y:S01]  /*1a40*/  LEA.HI.X.SX32 R93, R69, R4, 0x1, P2 ;  /* 0x00000004455d7211 */ /* 0x000fe200010f0eff */
[----:B------:R-:W-:-:S03]  /*1a50*/  IMAD R63, R2, 0x2, R61 ;  /* 0x00000002023f7824 */ /* 0x000fc600078e023d */
[----:B------:R-:W-:Y:S01]  /*1a60*/  LEA R3, R5, R13, 0x1 ;  /* 0x0000000d05037211 */ /* 0x000fe200078e08ff */
[----:B------:R2:W-:Y:S01]  /*1a70*/  STL.64 [R1+0x240], R92 ;  /* 0x0002405c01007387 */ /* 0x0005e20000100a00 */
[-C--:B0-----:R-:W-:Y:S01]  /*1a80*/  LEA R96, P0, R71, R12.reuse, 0x1 ;  /* 0x0000000c47607211 */ /* 0x081fe200078008ff */
[----:B------:R-:W-:Y:S02]  /*1a90*/  IMAD R81, R2, 0x2, R63 ;  /* 0x0000000202517824 */ /* 0x000fe400078e023f */
[----:B------:R-:W-:Y:S01]  /*1aa0*/  IMAD R7, R5, 0x2, R3 ;  /* 0x0000000205077824 */ /* 0x000fe200078e0203 */
[----:B-1----:R-:W-:Y:S02]  /*1ab0*/  LEA R94, P1, R73, R12, 0x1 ;  /* 0x0000000c495e7211 */ /* 0x002fe400078208ff */
[-C--:B------:R-:W-:Y:S02]  /*1ac0*/  LEA.HI.X.SX32 R97, R71, R4.reuse, 0x1, P0 ;  /* 0x0000000447617211 */ /* 0x080fe400000f0eff */
[----:B------:R-:W-:-:S02]  /*1ad0*/  LEA.HI.X.SX32 R95, R73, R4, 0x1, P1 ;  /* 0x00000004495f7211 */ /* 0x000fc400008f0eff */
[----:B------:R-:W-:Y:S01]  /*1ae0*/  LEA R65, R2, R81, 0x1 ;  /* 0x0000005102417211 */ /* 0x000fe200078e08ff */
[----:B------:R-:W-:Y:S01]  /*1af0*/  STL.64 [R1+0x238], R96 ;  /* 0x0002386001007387 */ /* 0x000fe20000100a00 */
[----:B--2---:R-:W-:-:S03]  /*1b00*/  LEA R92, P2, R75, R12, 0x1 ;  /* 0x0000000c4b5c7211 */ /* 0x004fc600078408ff */
[----:B------:R0:W-:Y:S01]  /*1b10*/  STL.64 [R1+0x230], R94 ;  /* 0x0002305e01007387 */ /* 0x0001e20000100a00 */
[----:B------:R-:W-:Y:S01]  /*1b20*/  LEA.HI.X.SX32 R93, R75, R4, 0x1, P2 ;  /* 0x000000044b5d7211 */ /* 0x000fe200010f0eff */
[----:B------:R-:W-:Y:S01]  /*1b30*/  IMAD R67, R2, 0x2, R65 ;  /* 0x0000000202437824 */ /* 0x000fe200078e0241 */
[----:B------:R-:W-:-:S03]  /*1b40*/  LEA R72, P2, R51, R12, 0x1 ;  /* 0x0000000c33487211 */ /* 0x000fc600078408ff */
[----:B------:R1:W-:Y:S01]  /*1b50*/  STL.64 [R1+0x228], R92 ;  /* 0x0002285c01007387 */ /* 0x0003e20000100a00 */
[----:B------:R-:W-:Y:S01]  /*1b60*/  IMAD R69, R2, 0x2, R67 ;  /* 0x0000000202457824 */ /* 0x000fe200078e0243 */
[----:B------:R-:W-:-:S03]  /*1b70*/  LEA.HI.X.SX32 R73, R51, R4, 0x1, P2 ;  /* 0x0000000433497211 */ /* 0x000fc600010f0eff */
[----:B------:R-:W-:Y:S01]  /*1b80*/  IMAD R71, R2, 0x2, R69 ;  /* 0x0000000202477824 */ /* 0x000fe200078e0245 */
[----:B0-----:R-:W-:-:S04]  /*1b90*/  LEA R94, P0, R47, R12, 0x1 ;  /* 0x0000000c2f5e7211 */ /* 0x001fc800078008ff */
[----:B------:R-:W-:Y:S02]  /*1ba0*/  LEA.HI.X.SX32 R95, R47, R4, 0x1, P0 ;  /* 0x000000042f5f7211 */ /* 0x000fe400000f0eff */
[C---:B-1----:R-:W-:Y:S02]  /*1bb0*/  LEA R92, P1, R49.reuse, R12, 0x1 ;  /* 0x0000000c315c7211 */ /* 0x042fe400078208ff */
[C---:B------:R-:W-:Y:S01]  /*1bc0*/  LEA R47, R2.reuse, R71, 0x1 ;  /* 0x00000047022f7211 */ /* 0x040fe200078e08ff */
[----:B------:R-:W-:Y:S01]  /*1bd0*/  STL.64 [R1+0x220], R94 ;  /* 0x0002205e01007387 */ /* 0x000fe20000100a00 */
[----:B------:R-:W-:Y:S02]  /*1be0*/  LEA.HI.X.SX32 R93, R49, R4, 0x1, P1 ;  /* 0x00000004315d7211 */ /* 0x000fe400008f0eff */
[C---:B------:R-:W-:Y:S01]  /*1bf0*/  LEA R74, P1, R55.reuse, R12, 0x1 ;  /* 0x0000000c374a7211 */ /* 0x040fe200078208ff */
[C---:B------:R-:W-:Y:S02]  /*1c00*/  IMAD R49, R2.reuse, 0x2, R47 ;  /* 0x0000000202317824 */ /* 0x040fe400078e022f */
[----:B------:R0:W-:Y:S01]  /*1c10*/  STL.64 [R1+0x218], R92 ;  /* 0x0002185c01007387 */ /* 0x0001e20000100a00 */
[----:B------:R-:W-:Y:S01]  /*1c20*/  LEA.HI.X.SX32 R75, R55, R4, 0x1, P1 ;  /* 0x00000004374b7211 */ /* 0x000fe200008f0eff */
[----:B------:R-:W-:-:S02]  /*1c30*/  IMAD R51, R2, 0x2, R49 ;  /* 0x0000000202337824 */ /* 0x000fc400078e0231 */
[----:B------:R1:W-:Y:S01]  /*1c40*/  STL.64 [R1+0x210], R72 ;  /* 0x0002104801007387 */ /* 0x0003e20000100a00 */
[-C--:B0-----:R-:W-:Y:S02]  /*1c50*/  LEA R92, P0, R53, R12.reuse, 0x1 ;  /* 0x0000000c355c7211 */ /* 0x081fe400078008ff */
[----:B-1----:R-:W-:Y:S02]  /*1c60*/  LEA R72, P2, R57, R12, 0x1 ;  /* 0x0000000c39487211 */ /* 0x002fe400078408ff */
[-C--:B------:R-:W-:Y:S01]  /*1c70*/  LEA.HI.X.SX32 R93, R53, R4.reuse, 0x1, P0 ;  /* 0x00000004355d7211 */ /* 0x080fe200000f0eff */
[----:B------:R-:W-:Y:S01]  /*1c80*/  IMAD R53, R2, 0x2, R51 ;  /* 0x0000000202357824 */ /* 0x000fe200078e0233 */
[----:B------:R-:W-:Y:S02]  /*1c90*/  LEA.HI.X.SX32 R73, R57, R4, 0x1, P2 ;  /* 0x0000000439497211 */ /* 0x000fe400010f0eff */
[C---:B------:R-:W-:Y:S01]  /*1ca0*/  LEA R54, P2, R79.reuse, R12, 0x1 ;  /* 0x0000000c4f367211 */ /* 0x040fe200078408ff */
[----:B------:R-:W-:Y:S03]  /*1cb0*/  STL.64 [R1+0x208], R92 ;  /* 0x0002085c01007387 */ /* 0x000fe60000100a00 */
[----:B------:R-:W-:Y:S01]  /*1cc0*/  LEA.HI.X.SX32 R55, R79, R4, 0x1, P2 ;  /* 0x000000044f377211 */ /* 0x000fe200010f0eff */
[----:B------:R0:W-:Y:S04]  /*1cd0*/  STL.64 [R1+0x200], R74 ;  /* 0x0002004a01007387 */ /* 0x0001e80000100a00 */
[----:B------:R1:W-:Y:S04]  /*1ce0*/  STL.64 [R1+0x1f8], R72 ;  /* 0x0001f84801007387 */ /* 0x0003e80000100a00 */
[----:B------:R2:W-:Y:S01]  /*1cf0*/  STL.64 [R1+0x1e0], R54 ;  /* 0x0001e03601007387 */ /* 0x0005e20000100a00 */
[----:B0-----:R-:W-:-:S02]  /*1d00*/  LEA R74, P0, R77, R12, 0x1 ;  /* 0x0000000c4d4a7211 */ /* 0x001fc400078008ff */
[----:B-1----:R-:W-:Y:S02]  /*1d10*/  LEA R72, P1, R59, R12, 0x1 ;  /* 0x0000000c3b487211 */ /* 0x002fe400078208ff */
[-C--:B------:R-:W-:Y:S02]  /*1d20*/  LEA.HI.X.SX32 R75, R77, R4.reuse, 0x1, P0 ;  /* 0x000000044d4b7211 */ /* 0x080fe400000f0eff */
[----:B------:R-:W-:Y:S02]  /*1d30*/  LEA.HI.X.SX32 R73, R59, R4, 0x1, P1 ;  /* 0x000000043b497211 */ /* 0x000fe400008f0eff */
[C---:B------:R-:W-:Y:S01]  /*1d40*/  LEA R76, P0, R61.reuse, R12, 0x1 ;  /* 0x0000000c3d4c7211 */ /* 0x040fe200078008ff */
[----:B------:R0:W-:Y:S01]  /*1d50*/  STL.64 [R1+0x1f0], R74 ;  /* 0x0001f04a01007387 */ /* 0x0001e20000100a00 */
[C---:B--2---:R-:W-:Y:S02]  /*1d60*/  LEA R55, R2.reuse, R53, 0x1 ;  /* 0x0000003502377211 */ /* 0x044fe400078e08ff */
[----:B------:R-:W-:Y:S01]  /*1d70*/  LEA.HI.X.SX32 R77, R61, R4, 0x1, P0 ;  /* 0x000000043d4d7211 */ /* 0x000fe200000f0eff */
[----:B------:R1:W-:Y:S02]  /*1d80*/  STL.64 [R1+0x1e8], R72 ;  /* 0x0001e84801007387 */ /* 0x0003e40000100a00 */
[----:B------:R-:W-:-:S02]  /*1d90*/  IMAD R57, R2, 0x2, R55 ;  /* 0x0000000202397824 */ /* 0x000fc400078e0237 */
[----:B------:R-:W-:Y:S02]  /*1da0*/  STL.64 [R1+0x1d8], R76 ;  /* 0x0001d84c01007387 */ /* 0x000fe40000100a00 */
[----:B------:R-:W-:Y:S01]  /*1db0*/  IMAD R59, R2, 0x2, R57 ;  /* 0x00000002023b7824 */ /* 0x000fe200078e0239 */
[----:B0-----:R-:W-:-:S03]  /*1dc0*/  LEA R74, P1, R63, R12, 0x1 ;  /* 0x0000000c3f4a7211 */ /* 0x001fc600078208ff */
[----:B------:R-:W-:Y:S01]  /*1dd0*/  IMAD R61, R2, 0x2, R59 ;  /* 0x00000002023d7824 */ /* 0x000fe200078e023b */
[----:B-1----:R-:W-:Y:S02]  /*1de0*/  LEA R72, P2, R81, R12, 0x1 ;  /* 0x0000000c51487211 */ /* 0x002fe400078408ff */
[-C--:B------:R-:W-:Y:S02]  /*1df0*/  LEA.HI.X.SX32 R75, R63, R4.reuse, 0x1, P1 ;  /* 0x000000043f4b7211 */ /* 0x080fe400008f0eff */
[----:B------:R-:W-:Y:S02]  /*1e00*/  LEA.HI.X.SX32 R73, R81, R4, 0x1, P2 ;  /* 0x0000000451497211 */ /* 0x000fe400010f0eff */
[C---:B------:R-:W-:Y:S01]  /*1e10*/  LEA R62, P2, R69.reuse, R12, 0x1 ;  /* 0x0000000c453e7211 */ /* 0x040fe200078408ff */
[----:B------:R0:W-:Y:S03]  /*1e20*/  STL.64 [R1+0x1d0], R74 ;  /* 0x0001d04a01007387 */ /* 0x0001e60000100a00 */
[----:B------:R-:W-:Y:S01]  /*1e30*/  LEA.HI.X.SX32 R63, R69, R4, 0x1, P2 ;  /* 0x00000004453f7211 */ /* 0x000fe200010f0eff */
[----:B------:R1:W-:Y:S01]  /*1e40*/  STL.64 [R1+0x1c8], R72 ;  /* 0x0001c84801007387 */ /* 0x0003e20000100a00 */
[----:B------:R-:W-:-:S03]  /*1e50*/  LEA R66, P2, R49, R12, 0x1 ;  /* 0x0000000c31427211 */ /* 0x000fc600078408ff */
[----:B------:R2:W-:Y:S01]  /*1e60*/  STL.64 [R1+0x1b0], R62 ;  /* 0x0001b03e01007387 */ /* 0x0005e20000100a00 */
[-C--:B0-----:R-:W-:Y:S02]  /*1e70*/  LEA R74, P0, R65, R12.reuse, 0x1 ;  /* 0x0000000c414a7211 */ /* 0x081fe400078008ff */
[----:B-1----:R-:W-:Y:S02]  /*1e80*/  LEA R72, P1, R67, R12, 0x1 ;  /* 0x0000000c43487211 */ /* 0x002fe400078208ff */
[-C--:B------:R-:W-:Y:S02]  /*1e90*/  LEA.HI.X.SX32 R75, R65, R4.reuse, 0x1, P0 ;  /* 0x00000004414b7211 */ /* 0x080fe400000f0eff */
[-C--:B------:R-:W-:Y:S02]  /*1ea0*/  LEA.HI.X.SX32 R73, R67, R4.reuse, 0x1, P1 ;  /* 0x0000000443497211 */ /* 0x080fe400008f0eff */
[----:B--2---:R-:W-:Y:S01]  /*1eb0*/  LEA R63, R2, R61, 0x1 ;  /* 0x0000003d023f7211 */ /* 0x004fe200078e08ff */
[----:B------:R0:W-:Y:S01]  /*1ec0*/  STL.64 [R1+0x1c0], R74 ;  /* 0x0001c04a01007387 */ /* 0x0001e20000100a00 */
[----:B------:R-:W-:-:S03]  /*1ed0*/  LEA.HI.X.SX32 R67, R49, R4, 0x1, P2 ;  /* 0x0000000431437211 */ /* 0x000fc600010f0eff */
[----:B------:R1:W-:Y:S01]  /*1ee0*/  STL.64 [R1+0x1b8], R72 ;  /* 0x0001b84801007387 */ /* 0x0003e20000100a00 */
[C---:B------:R-:W-:Y:S01]  /*1ef0*/  IMAD R65, R2.reuse, 0x2, R63 ;  /* 0x0000000202417824 */ /* 0x040fe200078e023f */
[-C--:B0-----:R-:W-:Y:S02]  /*1f00*/  LEA R74, P0, R71, R12.reuse, 0x1 ;  /* 0x0000000c474a7211 */ /* 0x081fe400078008ff */
[----:B-1----:R-:W-:Y:S02]  /*1f10*/  LEA R72, P1, R47, R12, 0x1 ;  /* 0x0000000c2f487211 */ /* 0x002fe400078208ff */
[-C--:B------:R-:W-:Y:S02]  /*1f20*/  LEA.HI.X.SX32 R75, R71, R4.reuse, 0x1, P0 ;  /* 0x00000004474b7211 */ /* 0x080fe400000f0eff */
[----:B------:R-:W-:Y:S01]  /*1f30*/  LEA.HI.X.SX32 R73, R47, R4, 0x1, P1 ;  /* 0x000000042f497211 */ /* 0x000fe200008f0eff */
[C---:B------:R-:W-:Y:S01]  /*1f40*/  IMAD R47, R2.reuse, 0x2, R65 ;  /* 0x00000002022f7824 */ /* 0x040fe200078e0241 */
[-C--:B------:R-:W-:Y:S01]  /*1f50*/  LEA R70, P0, R51, R12.reuse, 0x1 ;  /* 0x0000000c33467211 */ /* 0x080fe200078008ff */
[----:B------:R0:W-:Y:S01]  /*1f60*/  STL.64 [R1+0x1a8], R74 ;  /* 0x0001a84a01007387 */ /* 0x0001e20000100a00 */
[----:B------:R-:W-:Y:S01]  /*1f70*/  LEA R68, P1, R53, R12, 0x1 ;  /* 0x0000000c35447211 */ /* 0x000fe200078208ff */
[----:B------:R-:W-:Y:S01]  /*1f80*/  IMAD R49, R2, 0x2, R47 ;  /* 0x0000000202317824 */ /* 0x000fe200078e022f */
[-C--:B------:R-:W-:Y:S01]  /*1f90*/  LEA.HI.X.SX32 R71, R51, R4.reuse, 0x1, P0 ;  /* 0x0000000433477211 */ /* 0x080fe200000f0eff */
[----:B------:R1:W-:Y:S01]  /*1fa0*/  STL.64 [R1+0x1a0], R72 ;  /* 0x0001a04801007387 */ /* 0x0003e20000100a00 */
[----:B------:R-:W-:-:S02]  /*1fb0*/  LEA.HI.X.SX32 R69, R53, R4, 0x1, P1 ;  /* 0x0000000435457211 */ /* 0x000fc400008f0eff */
[C---:B------:R-:W-:Y:S01]  /*1fc0*/  LEA R51, R2.reuse, R49, 0x1 ;  /* 0x0000003102337211 */ /* 0x040fe200078e08ff */
[----:B------:R2:W-:Y:S04]  /*1fd0*/  STL.64 [R1+0x198], R66 ;  /* 0x0001984201007387 */ /* 0x0005e80000100a00 */
[----:B------:R3:W-:Y:S01]  /*1fe0*/  STL.64 [R1+0x190], R70 ;  /* 0x0001904601007387 */ /* 0x0007e20000100a00 */
[----:B------:R-:W-:Y:S01]  /*1ff0*/  IMAD R53, R2, 0x2, R51 ;  /* 0x0000000202357824 */ /* 0x000fe200078e0233 */
[----:B0-----:R-:W-:Y:S02]  /*2000*/  CS2R R74, SRZ ;  /* 0x00000000004a7805 */ /* 0x001fe4000001ff00 */
[----:B------:R0:W-:Y:S01]  /*2010*/  STL.64 [R1+0x188], R68 ;  /* 0x0001884401007387 */ /* 0x0001e20000100a00 */
[----:B-1----:R-:W-:Y:S01]  /*2020*/  CS2R R72, SRZ ;  /* 0x0000000000487805 */ /* 0x002fe2000001ff00 */
[----:B--2---:R-:W-:-:S04]  /*2030*/  LEA R66, P2, R55, R12, 0x1 ;  /* 0x0000000c37427211 */ /* 0x004fc800078408ff */
[----:B------:R-:W-:Y:S01]  /*2040*/  LEA.HI.X.SX32 R67, R55, R4, 0x1, P2 ;  /* 0x0000000437437211 */ /* 0x000fe200010f0eff */
[C---:B------:R-:W-:Y:S01]  /*2050*/  IMAD R55, R2.reuse, 0x2, R53 ;  /* 0x0000000202377824 */ /* 0x040fe200078e0235 */
[-C--:B---3--:R-:W-:Y:S02]  /*2060*/  LEA R70, P0, R57, R12.reuse, 0x1 ;  /* 0x0000000c39467211 */ /* 0x088fe400078008ff */
[----:B0-----:R-:W-:Y:S01]  /*2070*/  LEA R68, P1, R59, R12, 0x1 ;  /* 0x0000000c3b447211 */ /* 0x001fe200078208ff */
[----:B------:R0:W-:Y:S01]  /*2080*/  STL.64 [R1+0x180], R66 ;  /* 0x0001804201007387 */ /* 0x0001e20000100a00 */
[-C--:B------:R-:W-:Y:S02]  /*2090*/  LEA.HI.X.SX32 R71, R57, R4.reuse, 0x1, P0 ;  /* 0x0000000439477211 */ /* 0x080fe400000f0eff */
[----:B------:R-:W-:Y:S02]  /*20a0*/  LEA.HI.X.SX32 R69, R59, R4, 0x1, P1 ;  /* 0x000000043b457211 */ /* 0x000fe400008f0eff */
[----:B------:R-:W-:Y:S01]  /*20b0*/  LEA R57, R2, R55, 0x1 ;  /* 0x0000003702397211 */ /* 0x000fe200078e08ff */
[----:B------:R1:W-:Y:S04]  /*20c0*/  STL.64 [R1+0x178], R70 ;  /* 0x0001784601007387 */ /* 0x0003e80000100a00 */
[----:B------:R2:W-:Y:S01]  /*20d0*/  STL.64 [R1+0x170], R68 ;  /* 0x0001704401007387 */ /* 0x0005e20000100a00 */
[----:B0-----:R-:W-:-:S04]  /*20e0*/  LEA R66, P2, R61, R12, 0x1 ;  /* 0x0000000c3d427211 */ /* 0x001fc800078408ff */
[----:B------:R-:W-:Y:S02]  /*20f0*/  LEA.HI.X.SX32 R67, R61, R4, 0x1, P2 ;  /* 0x000000043d437211 */ /* 0x000fe400010f0eff */
[----:B-1----:R-:W-:-:S03]  /*2100*/  LEA R70, P0, R63, R12, 0x1 ;  /* 0x0000000c3f467211 */ /* 0x002fc600078008ff */
[----:B------:R0:W-:Y:S01]  /*2110*/  STL.64 [R1+0x168], R66 ;  /* 0x0001684201007387 */ /* 0x0001e20000100a00 */
[----:B--2---:R-:W-:Y:S02]  /*2120*/  LEA R68, P1, R65, R12, 0x1 ;  /* 0x0000000c41447211 */ /* 0x004fe400078208ff */
[-C--:B------:R-:W-:Y:S02]  /*2130*/  LEA.HI.X.SX32 R71, R63, R4.reuse, 0x1, P0 ;  /* 0x000000043f477211 */ /* 0x080fe400000f0eff */
[----:B------:R-:W-:Y:S02]  /*2140*/  LEA.HI.X.SX32 R69, R65, R4, 0x1, P1 ;  /* 0x0000000441457211 */ /* 0x000fe400008f0eff */
[-C--:B------:R-:W-:Y:S01]  /*2150*/  LEA R64, P0, R49, R12.reuse, 0x1 ;  /* 0x0000000c31407211 */ /* 0x080fe200078008ff */
[----:B------:R1:W-:Y:S01]  /*2160*/  STL.64 [R1+0x160], R70 ;  /* 0x0001604601007387 */ /* 0x0003e20000100a00 */
[----:B------:R-:W-:Y:S02]  /*2170*/  LEA R62, P1, R51, R12, 0x1 ;  /* 0x0000000c333e7211 */ /* 0x000fe400078208ff */
[----:B------:R-:W-:Y:S01]  /*2180*/  LEA.HI.X.SX32 R65, R49, R4, 0x1, P0 ;  /* 0x0000000431417211 */ /* 0x000fe200000f0eff */
[----:B------:R2:W-:Y:S01]  /*2190*/  STL.64 [R1+0x158], R68 ;  /* 0x0001584401007387 */ /* 0x0005e20000100a00 */
[----:B0-----:R-:W-:-:S02]  /*21a0*/  LEA R66, P2, R47, R12, 0x1 ;  /* 0x0000000c2f427211 */ /* 0x001fc400078408ff */
[-C--:B------:R-:W-:Y:S02]  /*21b0*/  LEA.HI.X.SX32 R63, R51, R4.reuse, 0x1, P1 ;  /* 0x00000004333f7211 */ /* 0x080fe400008f0eff */
[----:B------:R-:W-:Y:S01]  /*21c0*/  LEA.HI.X.SX32 R67, R47, R4, 0x1, P2 ;  /* 0x000000042f437211 */ /* 0x000fe200010f0eff */
[C---:B------:R-:W-:Y:S01]  /*21d0*/  IMAD R47, R2.reuse, 0x2, R57 ;  /* 0x00000002022f7824 */ /* 0x040fe200078e0239 */
[C---:B------:R-:W-:Y:S01]  /*21e0*/  LEA R60, P2, R53.reuse, R12, 0x1 ;  /* 0x0000000c353c7211 */ /* 0x040fe200078408ff */
[----:B-1----:R-:W-:Y:S02]  /*21f0*/  CS2R R70, SRZ ;  /* 0x0000000000467805 */ /* 0x002fe4000001ff00 */
[----:B------:R-:W-:Y:S01]  /*2200*/  IMAD R59, R2, 0x2, R47 ;  /* 0x00000002023b7824 */ /* 0x000fe200078e022f */
[----:B------:R-:W-:Y:S01]  /*2210*/  LEA.HI.X.SX32 R61, R53, R4, 0x1, P2 ;  /* 0x00000004353d7211 */ /* 0x000fe200010f0eff */
[----:B------:R0:W-:Y:S01]  /*2220*/  STL.64 [R1+0x150], R66 ;  /* 0x0001504201007387 */ /* 0x0001e20000100a00 */
[----:B--2---:R-:W-:-:S02]  /*2230*/  CS2R R68, SRZ ;  /* 0x0000000000447805 */ /* 0x004fc4000001ff00 */
[C---:B------:R-:W-:Y:S01]  /*2240*/  LEA R49, R2.reuse, R59, 0x1 ;  /* 0x0000003b02317211 */ /* 0x040fe200078e08ff */
[----:B------:R1:W-:Y:S04]  /*2250*/  STL.64 [R1+0x148], R64 ;  /* 0x0001484001007387 */ /* 0x0003e80000100a00 */
[----:B------:R2:W-:Y:S01]  /*2260*/  STL.64 [R1+0x140], R62 ;  /* 0x0001403e01007387 */ /* 0x0005e20000100a00 */
[----:B------:R-:W-:-:S03]  /*2270*/  IMAD R51, R2, 0x2, R49 ;  /* 0x0000000202337824 */ /* 0x000fc600078e0231 */
[----:B------:R3:W-:Y:S01]  /*2280*/  STL.64 [R1+0x138], R60 ;  /* 0x0001383c01007387 */ /* 0x0007e20000100a00 */
[----:B------:R-:W-:Y:S01]  /*2290*/  IMAD R2, R2, 0x2, R51 ;  /* 0x0000000202027824 */ /* 0x000fe200078e0233 */
[----:B0-----:R-:W-:Y:S01]  /*22a0*/  CS2R R66, SRZ ;  /* 0x0000000000427805 */ /* 0x001fe2000001ff00 */
[----:B-1----:R-:W-:-:S03]  /*22b0*/  LEA R64, P0, R55, R12, 0x1 ;  /* 0x0000000c37407211 */ /* 0x002fc600078008ff */
[-C--:B------:R-:W-:Y:S02]  /*22c0*/  LEA R52, P3, R2, R12.reuse, 0x1 ;  /* 0x0000000c02347211 */ /* 0x080fe400078608ff */
[----:B--2---:R-:W-:Y:S02]  /*22d0*/  LEA R62, P1, R57, R12, 0x1 ;  /* 0x0000000c393e7211 */ /* 0x004fe400078208ff */
[----:B------:R-:W-:Y:S02]  /*22e0*/  LEA.HI.X.SX32 R65, R55, R4, 0x1, P0 ;  /* 0x0000000437417211 */ /* 0x000fe400000f0eff */
[----:B---3--:R-:W-:Y:S02]  /*22f0*/  LEA R60, P2, R47, R12, 0x1 ;  /* 0x0000000c2f3c7211 */ /* 0x008fe400078408ff */
[-C--:B------:R-:W-:Y:S01]  /*2300*/  LEA.HI.X.SX32 R63, R57, R4.reuse, 0x1, P1 ;  /* 0x00000004393f7211 */ /* 0x080fe200008f0eff */
[----:B------:R-:W-:Y:S01]  /*2310*/  STL.64 [R1+0x130], R64 ;  /* 0x0001304001007387 */ /* 0x000fe20000100a00 */
[----:B------:R-:W-:-:S02]  /*2320*/  LEA.HI.X.SX32 R61, R47, R4, 0x1, P2 ;  /* 0x000000042f3d7211 */ /* 0x000fc400010f0eff */
[C---:B------:R-:W-:Y:S01]  /*2330*/  LEA R54, P2, R51.reuse, R12, 0x1 ;  /* 0x0000000c33367211 */ /* 0x040fe200078408ff */
[----:B------:R0:W-:Y:S01]  /*2340*/  STL.64 [R1+0x128], R62 ;  /* 0x0001283e01007387 */ /* 0x0001e20000100a00 */
[-C--:B------:R-:W-:Y:S02]  /*2350*/  LEA.HI.X.SX32 R53, R2, R4.reuse, 0x1, P3 ;  /* 0x0000000402357211 */ /* 0x080fe400018f0eff */
[----:B------:R-:W-:Y:S01]  /*2360*/  LEA.HI.X.SX32 R55, R51, R4, 0x1, P2 ;  /* 0x0000000433377211 */ /* 0x000fe200010f0eff */
[----:B------:R1:W-:Y:S01]  /*2370*/  STL.64 [R1+0x120], R60 ;  /* 0x0001203c01007387 */ /* 0x0003e20000100a00 */
[----:B------:R-:W-:Y:S02]  /*2380*/  LEA R50, P2, R87, R152, 0x1 ;  /* 0x0000009857327211 */ /* 0x000fe400078408ff */
[----:B------:R-:W-:Y:S02]  /*2390*/  LEA R47, R5, R7, 0x1 ;  /* 0x00000007052f7211 */ /* 0x000fe400078e08ff */
[----:B------:R-:W-:-:S02]  /*23a0*/  LEA.HI.X.SX32 R51, R87, R0, 0x1, P2 ;  /* 0x0000000057337211 */ /* 0x000fc400010f0eff */
[-C--:B0-----:R-:W-:Y:S02]  /*23b0*/  LEA R62, P0, R59, R12.reuse, 0x1 ;  /* 0x0000000c3b3e7211 */ /* 0x081fe400078008ff */
[----:B-1----:R-:W-:Y:S02]  /*23c0*/  LEA R60, P1, R49, R12, 0x1 ;  /* 0x0000000c313c7211 */ /* 0x002fe400078208ff */
[-C--:B------:R-:W-:Y:S02]  /*23d0*/  LEA.HI.X.SX32 R63, R59, R4.reuse, 0x1, P0 ;  /* 0x000000043b3f7211 */ /* 0x080fe400000f0eff */
[----:B------:R-:W-:Y:S01]  /*23e0*/  LEA.HI.X.SX32 R61, R49, R4, 0x1, P1 ;  /* 0x00000004313d7211 */ /* 0x000fe200008f0eff */
[----:B------:R-:W-:Y:S02]  /*23f0*/  IMAD R49, R5, 0x2, R47 ;  /* 0x0000000205317824 */ /* 0x000fe400078e022f */
[----:B------:R-:W-:Y:S04]  /*2400*/  STL.64 [R1+0x118], R62 ;  /* 0x0001183e01007387 */ /* 0x000fe80000100a00 */
[----:B------:R-:W-:Y:S04]  /*2410*/  STL.64 [R1+0x110], R60 ;  /* 0x0001103c01007387 */ /* 0x000fe80000100a00 */
[----:B------:R0:W-:Y:S04]  /*2420*/  STL.64 [R1+0x108], R54 ;  /* 0x0001083601007387 */ /* 0x0001e80000100a00 */
[----:B------:R1:W-:Y:S04]  /*2430*/  STL.64 [R1+0x100], R52 ;  /* 0x0001003401007387 */ /* 0x0003e80000100a00 */
[----:B------:R2:W-:Y:S01]  /*2440*/  STL.64 [R1+0xe8], R50 ;  /* 0x0000e83201007387 */ /* 0x0005e20000100a00 */
[----:B0-----:R-:W-:-:S02]  /*2450*/  LEA R54, P0, R83, R152, 0x1 ;  /* 0x0000009853367211 */ /* 0x001fc400078008ff */
[----:B-1----:R-:W-:Y:S02]  /*2460*/  LEA R52, P1, R85, R152, 0x1 ;  /* 0x0000009855347211 */ /* 0x002fe400078208ff */
[-C--:B------:R-:W-:Y:S02]  /*2470*/  LEA.HI.X.SX32 R55, R83, R0.reuse, 0x1, P0 ;  /* 0x0000000053377211 */ /* 0x080fe400000f0eff */
[----:B------:R-:W-:Y:S01]  /*2480*/  LEA.HI.X.SX32 R53, R85, R0, 0x1, P1 ;  /* 0x0000000055357211 */ /* 0x000fe200008f0eff */
[----:B--2---:R-:W-:Y:S01]  /*2490*/  IMAD R51, R5, 0x2, R49 ;  /* 0x0000000205337824 */ /* 0x004fe200078e0231 */
[-C--:B------:R-:W-:Y:S01]  /*24a0*/  LEA R62, P0, R45, R152.reuse, 0x1 ;  /* 0x000000982d3e7211 */ /* 0x080fe200078008ff */
[----:B------:R0:W-:Y:S01]  /*24b0*/  STL.64 [R1+0xf8], R54 ;  /* 0x0000f83601007387 */ /* 0x0001e20000100a00 */
[----:B------:R-:W-:Y:S02]  /*24c0*/  LEA R60, P1, R89, R152, 0x1 ;  /* 0x00000098593c7211 */ /* 0x000fe400078208ff */
[-C--:B------:R-:W-:Y:S01]  /*24d0*/  LEA.HI.X.SX32 R63, R45, R0.reuse, 0x1, P0 ;  /* 0x000000002d3f7211 */ /* 0x080fe200000f0eff */
[----:B------:R1:W-:Y:S01]  /*24e0*/  STL.64 [R1+0xf0], R52 ;  /* 0x0000f03401007387 */ /* 0x0003e20000100a00 */
[----:B------:R-:W-:-:S02]  /*24f0*/  LEA.HI.X.SX32 R61, R89, R0, 0x1, P1 ;  /* 0x00000000593d7211 */ /* 0x000fc400008f0eff */
[C---:B------:R-:W-:Y:S01]  /*2500*/  LEA R64, P0, R39.reuse, R152, 0x1 ;  /* 0x0000009827407211 */ /* 0x040fe200078008ff */
[----:B------:R2:W-:Y:S03]  /*2510*/  STL.64 [R1+0xe0], R62 ;  /* 0x0000e03e01007387 */ /* 0x0005e60000100a00 */
[----:B------:R-:W-:Y:S01]  /*2520*/  LEA.HI.X.SX32 R65, R39, R0, 0x1, P0 ;  /* 0x0000000027417211 */ /* 0x000fe200000f0eff */
[----:B------:R3:W-:Y:S01]  /*2530*/  STL.64 [R1+0xd8], R60 ;  /* 0x0000d83c01007387 */ /* 0x0007e20000100a00 */
[----:B0-----:R-:W-:Y:S02]  /*2540*/  LEA R54, P2, R91, R152, 0x1 ;  /* 0x000000985b367211 */ /* 0x001fe400078408ff */
[----:B-1----:R-:W-:Y:S02]  /*2550*/  LEA R53, R5, R51, 0x1 ;  /* 0x0000003305357211 */ /* 0x002fe400078e08ff */
[----:B------:R-:W-:-:S02]  /*2560*/  LEA.HI.X.SX32 R55, R91, R0, 0x1, P2 ;  /* 0x000000005b377211 */ /* 0x000fc400010f0eff */
[-C--:B--2---:R-:W-:Y:S01]  /*2570*/  LEA R62, P1, R41, R152.reuse, 0x1 ;  /* 0x00000098293e7211 */ /* 0x084fe200078208ff */
[----:B------:R-:W-:Y:S02]  /*2580*/  IMAD R45, R5, 0x2, R53 ;  /* 0x00000002052d7824 */ /* 0x000fe400078e0235 */
[----:B------:R0:W-:Y:S01]  /*2590*/  STL.64 [R1+0xd0], R54 ;  /* 0x0000d03601007387 */ /* 0x0001e20000100a00 */
[----:B---3--:R-:W-:Y:S02]  /*25a0*/  LEA R60, P2, R43, R152, 0x1 ;  /* 0x000000982b3c7211 */ /* 0x008fe400078408ff */
[-C--:B------:R-:W-:Y:S01]  /*25b0*/  LEA.HI.X.SX32 R63, R41, R0.reuse, 0x1, P1 ;  /* 0x00000000293f7211 */ /* 0x080fe200008f0eff */
[----:B------:R1:W-:Y:S01]  /*25c0*/  STL.64 [R1+0xc8], R64 ;  /* 0x0000c84001007387 */ /* 0x0003e20000100a00 */
[----:B------:R-:W-:-:S03]  /*25d0*/  LEA.HI.X.SX32 R61, R43, R0, 0x1, P2 ;  /* 0x000000002b3d7211 */ /* 0x000fc600010f0eff */
[----:B------:R2:W-:Y:S04]  /*25e0*/  STL.64 [R1+0xc0], R62 ;  /* 0x0000c03e01007387 */ /* 0x0005e80000100a00 */
[----:B------:R3:W-:Y:S01]  /*25f0*/  STL.64 [R1+0xb8], R60 ;  /* 0x0000b83c01007387 */ /* 0x0007e20000100a00 */
[----:B0-----:R-:W-:Y:S01]  /*2600*/  IMAD R55, R5, 0x2, R45 ;  /* 0x0000000205377824 */ /* 0x001fe200078e022d */
[----:B-1----:R-:W-:-:S04]  /*2610*/  LEA R64, P0, R31, R152, 0x1 ;  /* 0x000000981f407211 */ /* 0x002fc800078008ff */
[----:B------:R-:W-:Y:S02]  /*2620*/  LEA R39, R5, R55, 0x1 ;  /* 0x0000003705277211 */ /* 0x000fe400078e08ff */
[----:B------:R-:W-:Y:S02]  /*2630*/  LEA.HI.X.SX32 R65, R31, R0, 0x1, P0 ;  /* 0x000000001f417211 */ /* 0x000fe400000f0eff */
[-C--:B--2---:R-:W-:Y:S01]  /*2640*/  LEA R62, P1, R35, R152.reuse, 0x1 ;  /* 0x00000098233e7211 */ /* 0x084fe200078208ff */
[----:B------:R-:W-:Y:S01]  /*2650*/  IMAD R41, R5, 0x2, R39 ;  /* 0x0000000205297824 */ /* 0x000fe200078e0227 */
[----:B---3--:R-:W-:Y:S01]  /*2660*/  LEA R60, P2, R37, R152, 0x1 ;  /* 0x00000098253c7211 */ /* 0x008fe200078408ff */
[----:B------:R-:W-:Y:S01]  /*2670*/  STL.64 [R1+0xb0], R64 ;  /* 0x0000b04001007387 */ /* 0x000fe20000100a00 */
[-C--:B------:R-:W-:Y:S02]  /*2680*/  LEA.HI.X.SX32 R63, R35, R0.reuse, 0x1, P1 ;  /* 0x00000000233f7211 */ /* 0x080fe400008f0eff */
[----:B------:R-:W-:Y:S01]  /*2690*/  LEA.HI.X.SX32 R61, R37, R0, 0x1, P2 ;  /* 0x00000000253d7211 */ /* 0x000fe200010f0eff */
[----:B------:R-:W-:Y:S01]  /*26a0*/  IMAD R37, R5, 0x2, R41 ;  /* 0x0000000205257824 */ /* 0x000fe200078e0229 */
[----:B------:R-:W-:-:S02]  /*26b0*/  LEA R30, P2, R29, R152, 0x1 ;  /* 0x000000981d1e7211 */ /* 0x000fc400078408ff */
[----:B------:R-:W-:Y:S01]  /*26c0*/  LEA R34, P1, R27, R152, 0x1 ;  /* 0x000000981b227211 */ /* 0x000fe200078208ff */
[----:B------:R0:W-:Y:S01]  /*26d0*/  STL.64 [R1+0xa0], R60 ;  /* 0x0000a03c01007387 */ /* 0x0001e20000100a00 */
[-C--:B------:R-:W-:Y:S02]  /*26e0*/  LEA.HI.X.SX32 R31, R29, R0.reuse, 0x1, P2 ;  /* 0x000000001d1f7211 */ /* 0x080fe400010f0eff */
[----:B------:R-:W-:Y:S01]  /*26f0*/  LEA R43, R5, R37, 0x1 ;  /* 0x00000025052b7211 */ /* 0x000fe200078e08ff */
[----:B------:R-:W-:Y:S01]  /*2700*/  STL.64 [R1+0xa8], R62 ;  /* 0x0000a83e01007387 */ /* 0x000fe20000100a00 */
[----:B------:R-:W-:-:S03]  /*2710*/  LEA.HI.X.SX32 R35, R27, R0, 0x1, P1 ;  /* 0x000000001b237211 */ /* 0x000fc600008f0eff */
[----:B------:R1:W-:Y:S01]  /*2720*/  STL.64 [R1+0x88], R30 ;  /* 0x0000881e01007387 */ /* 0x0003e20000100a00 */
[----:B0-----:R-:W-:-:S04]  /*2730*/  LEA R60, P0, R25, R152, 0x1 ;  /* 0x00000098193c7211 */ /* 0x001fc800078008ff */
[----:B------:R-:W-:Y:S02]  /*2740*/  LEA.HI.X.SX32 R61, R25, R0, 0x1, P0 ;  /* 0x00000000193d7211 */ /* 0x000fe400000f0eff */
[----:B------:R-:W-:Y:S01]  /*2750*/  LEA R64, P0, R15, R152, 0x1 ;  /* 0x000000980f407211 */ /* 0x000fe200078008ff */
[----:B-1----:R-:W-:Y:S02]  /*2760*/  IMAD R31, R5, 0x2, R43 ;  /* 0x00000002051f7824 */ /* 0x002fe400078e022b */
[----:B------:R0:W-:Y:S01]  /*2770*/  STL.64 [R1+0x98], R60 ;  /* 0x0000983c01007387 */ /* 0x0001e20000100a00 */
[----:B------:R-:W-:Y:S02]  /*2780*/  LEA.HI.X.SX32 R65, R15, R0, 0x1, P0 ;  /* 0x000000000f417211 */ /* 0x000fe400000f0eff */
[----:B------:R-:W-:Y:S01]  /*2790*/  LEA R62, P1, R17, R152, 0x1 ;  /* 0x00000098113e7211 */ /* 0x000fe200078208ff */
[----:B------:R1:W-:Y:S01]  /*27a0*/  STL.64 [R1+0x90], R34 ;  /* 0x0000902201007387 */ /* 0x0003e20000100a00 */
[----:B------:R-:W-:-:S02]  /*27b0*/  LOP3.LUT R30, R32, 0x28, R38, 0xfe, !PT ;  /* 0x00000028201e7812 */ /* 0x000fc400078efe26 */
[----:B------:R-:W-:Y:S01]  /*27c0*/  LEA.HI.X.SX32 R63, R17, R0, 0x1, P1 ;  /* 0x00000000113f7211 */ /* 0x000fe200008f0eff */
[----:B------:R2:W-:Y:S01]  /*27d0*/  STL.64 [R1+0x80], R64 ;  /* 0x0000804001007387 */ /* 0x0005e20000100a00 */
[-C--:B------:R-:W-:Y:S02]  /*27e0*/  LEA R28, P1, R11, R152.reuse, 0x1 ;  /* 0x000000980b1c7211 */ /* 0x080fe400078208ff */
[----:B0-----:R-:W-:Y:S02]  /*27f0*/  LEA R60, P2, R23, R152, 0x1 ;  /* 0x00000098173c7211 */ /* 0x001fe400078408ff */
[-C--:B------:R-:W-:Y:S02]  /*2800*/  LEA.HI.X.SX32 R29, R11, R0.reuse, 0x1, P1 ;  /* 0x000000000b1d7211 */ /* 0x080fe400008f0eff */
[----:B------:R-:W-:Y:S01]  /*2810*/  LEA.HI.X.SX32 R61, R23, R0, 0x1, P2 ;  /* 0x00000000173d7211 */ /* 0x000fe200010f0eff */
[----:B-1----:R-:W-:Y:S01]  /*2820*/  IMAD R35, R5, 0x2, R31 ;  /* 0x0000000205237824 */ /* 0x002fe200078e021f */
[----:B------:R-:W-:-:S02]  /*2830*/  LEA R16, P2, R13, R152, 0x1 ;  /* 0x000000980d107211 */ /* 0x000fc400078408ff */
[----:B------:R-:W-:Y:S01]  /*2840*/  LOP3.LUT R34, R38, 0x18, RZ, 0xfc, !PT ;  /* 0x0000001826227812 */ /* 0x000fe200078efcff */
[----:B------:R0:W-:Y:S01]  /*2850*/  STL.64 [R1+0x70], R60 ;  /* 0x0000703c01007387 */ /* 0x0001e20000100a00 */
[----:B------:R-:W-:Y:S01]  /*2860*/  LEA R57, R5, R35, 0x1 ;  /* 0x0000002305397211 */ /* 0x000fe200078e08ff */
[----:B--2---:R-:W-:Y:S01]  /*2870*/  CS2R R64, SRZ ;  /* 0x0000000000407805 */ /* 0x004fe2000001ff00 */
[----:B------:R-:W-:Y:S01]  /*2880*/  LEA.HI.X.SX32 R17, R13, R0, 0x1, P2 ;  /* 0x000000000d117211 */ /* 0x000fe200010f0eff */
[----:B------:R1:W-:Y:S01]  /*2890*/  STL.64 [R1+0x78], R62 ;  /* 0x0000783e01007387 */ /* 0x0003e20000100a00 */
[----:B------:R-:W-:Y:S01]  /*28a0*/  LEA R8, P2, R47, R152, 0x1 ;  /* 0x000000982f087211 */ /* 0x000fe200078408ff */
[----:B------:R-:W-:Y:S01]  /*28b0*/  IMAD R25, R5, 0x2, R57 ;  /* 0x0000000205197824 */ /* 0x000fe200078e0239 */
[----:B------:R-:W-:-:S03]  /*28c0*/  SHF.L.U32 R34, R34, 0x5, RZ ;  /* 0x0000000522227819 */ /* 0x000fc600000006ff */
[----:B------:R-:W-:Y:S01]  /*28d0*/  IMAD R11, R5, 0x2, R25 ;  /* 0x00000002050b7824 */ /* 0x000fe200078e0219 */
[----:B0-----:R-:W-:Y:S01]  /*28e0*/  LEA R60, P0, R9, R152, 0x1 ;  /* 0x00000098093c7211 */ /* 0x001fe200078008ff */
[----:B------:R-:W-:-:S03]  /*28f0*/  IMAD.IADD R163, R151, 0x1, R34 ;  /* 0x0000000197a37824 */ /* 0x000fc600078e0222 */
[-C--:B------:R-:W-:Y:S01]  /*2900*/  LEA.HI.X.SX32 R61, R9, R0.reuse, 0x1, P0 ;  /* 0x00000000093d7211 */ /* 0x080fe200000f0eff */
[----:B-1----:R-:W-:Y:S01]  /*2910*/  CS2R R62, SRZ ;  /* 0x00000000003e7805 */ /* 0x002fe2000001ff00 */
[----:B------:R-:W-:Y:S02]  /*2920*/  LEA.HI.X.SX32 R9, R47, R0, 0x1, P2 ;  /* 0x000000002f097211 */ /* 0x000fe400010f0eff */
[----:B------:R-:W-:Y:S01]  /*2930*/  LEA R2, P2, R53, R152, 0x1 ;  /* 0x0000009835027211 */ /* 0x000fe200078408ff */
[----:B------:R0:W-:Y:S01]  /*2940*/  STL.64 [R1+0x68], R60 ;  /* 0x0000683c01007387 */ /* 0x0001e20000100a00 */
[----:B------:R-:W-:-:S03]  /*2950*/  CS2R R46, SRZ ;  /* 0x00000000002e7805 */ /* 0x000fc6000001ff00 */
[----:B------:R1:W-:Y:S04]  /*2960*/  STL.64 [R1+0x60], R28 ;  /* 0x0000601c01007387 */ /* 0x0003e80000100a00 */
[----:B------:R2:W-:Y:S01]  /*2970*/  STL.64 [R1+0x58], R16 ;  /* 0x0000581001007387 */ /* 0x0005e20000100a00 */
[----:B0-----:R-:W-:Y:S02]  /*2980*/  LEA R60, P0, R3, R152, 0x1 ;  /* 0x00000098033c7211 */ /* 0x001fe400078008ff */
[----:B-1----:R-:W-:Y:S02]  /*2990*/  LEA R29, R5, R11, 0x1 ;  /* 0x0000000b051d7211 */ /* 0x002fe400078e08ff */
[----:B------:R-:W-:Y:S02]  /*29a0*/  LEA.HI.X.SX32 R61, R3, R0, 0x1, P0 ;  /* 0x00000000033d7211 */ /* 0x000fe400000f0eff */
[----:B--2---:R-:W-:-:S02]  /*29b0*/  LEA R16, P1, R7, R152, 0x1 ;  /* 0x0000009807107211 */ /* 0x004fc400078208ff */
[-C--:B------:R-:W-:Y:S02]  /*29c0*/  LEA.HI.X.SX32 R3, R53, R0.reuse, 0x1, P2 ;  /* 0x0000000035037211 */ /* 0x080fe400010f0eff */
[----:B------:R-:W-:Y:S01]  /*29d0*/  LEA.HI.X.SX32 R17, R7, R0, 0x1, P1 ;  /* 0x0000000007117211 */ /* 0x000fe200008f0eff */
[----:B------:R-:W-:Y:S01]  /*29e0*/  CS2R R52, SRZ ;  /* 0x0000000000347805 */ /* 0x000fe2000001ff00 */
[C---:B------:R-:W-:Y:S02]  /*29f0*/  LEA R6, P1, R51.reuse, R152, 0x1 ;  /* 0x0000009833067211 */ /* 0x040fe400078208ff */
[----:B------:R-:W-:Y:S01]  /*2a00*/  LOP3.LUT R28, R32, 0x18, R38, 0xfe, !PT ;  /* 0x00000018201c7812 */ /* 0x000fe200078efe26 */
[----:B------:R0:W-:Y:S01]  /*2a10*/  STL.64 [R1+0x48], R16 ;  /* 0x0000481001007387 */ /* 0x0001e20000100a00 */
[----:B------:R-:W-:Y:S02]  /*2a20*/  LEA.HI.X.SX32 R7, R51, R0, 0x1, P1 ;  /* 0x0000000033077211 */ /* 0x000fe400008f0eff */
[----:B------:R-:W-:Y:S01]  /*2a30*/  CS2R R50, SRZ ;  /* 0x0000000000327805 */ /* 0x000fe2000001ff00 */
[----:B------:R1:W-:Y:S04]  /*2a40*/  STL.64 [R1+0x50], R60 ;  /* 0x0000503c01007387 */ /* 0x0003e80000100a00 */
[----:B------:R2:W-:Y:S01]  /*2a50*/  STL.64 [R1+0x40], R8 ;  /* 0x0000400801007387 */ /* 0x0005e20000100a00 */
[----:B0-----:R-:W-:Y:S01]  /*2a60*/  IMAD R17, R5, 0x2, R29 ;  /* 0x0000000205117824 */ /* 0x001fe200078e021d */
[----:B------:R-:W-:-:S03]  /*2a70*/  MOV R16, RZ ;  /* 0x000000ff00107202 */ /* 0x000fc60000000f00 */
[----:B------:R-:W-:Y:S01]  /*2a80*/  IMAD R23, R5, 0x2, R17 ;  /* 0x0000000205177824 */ /* 0x000fe200078e0211 */
[----:B-1----:R-:W-:Y:S01]  /*2a90*/  CS2R R60, SRZ ;  /* 0x00000000003c7805 */ /* 0x002fe2000001ff00 */
[----:B--2---:R-:W-:-:S03]  /*2aa0*/  LEA R8, P0, R49, R152, 0x1 ;  /* 0x0000009831087211 */ /* 0x004fc600078008ff */
[----:B------:R-:W-:Y:S02]  /*2ab0*/  LEA R27, R5, R23, 0x1 ;  /* 0x00000017051b7211 */ /* 0x000fe400078e08ff */
[----:B------:R-:W-:Y:S02]  /*2ac0*/  LEA.HI.X.SX32 R9, R49, R0, 0x1, P0 ;  /* 0x0000000031097211 */ /* 0x000fe400000f0eff */
[C---:B------:R-:W-:Y:S01]  /*2ad0*/  LEA R12, P0, R45.reuse, R152, 0x1 ;  /* 0x000000982d0c7211 */ /* 0x040fe200078008ff */
[----:B------:R-:W-:Y:S02]  /*2ae0*/  CS2R R48, SRZ ;  /* 0x0000000000307805 */ /* 0x000fe4000001ff00 */
[----:B------:R0:W-:Y:S01]  /*2af0*/  STL.64 [R1+0x38], R8 ;  /* 0x0000380801007387 */ /* 0x0001e20000100a00 */
[----:B------:R-:W-:Y:S02]  /*2b00*/  LEA.HI.X.SX32 R13, R45, R0, 0x1, P0 ;  /* 0x000000002d0d7211 */ /* 0x000fe400000f0eff */
[----:B------:R-:W-:Y:S01]  /*2b10*/  CS2R R44, SRZ ;  /* 0x00000000002c7805 */ /* 0x000fe2000001ff00 */
[----:B------:R1:W-:Y:S04]  /*2b20*/  STL.64 [R1+0x30], R6 ;  /* 0x0000300601007387 */ /* 0x0003e80000100a00 */
[----:B------:R2:W-:Y:S01]  /*2b30*/  STL.64 [R1+0x28], R2 ;  /* 0x0000280201007387 */ /* 0x0005e20000100a00 */
[----:B0-----:R-:W-:-:S03]  /*2b40*/  LEA R8, P1, R55, R152, 0x1 ;  /* 0x0000009837087211 */ /* 0x001fc600078208ff */
[----:B------:R0:W-:Y:S01]  /*2b50*/  STL.64 [R1+0x20], R12 ;  /* 0x0000200c01007387 */ /* 0x0001e20000100a00 */
[----:B------:R-:W-:Y:S02]  /*2b60*/  LEA.HI.X.SX32 R9, R55, R0, 0x1, P1 ;  /* 0x0000000037097211 */ /* 0x000fe400008f0eff */
[----:B-1----:R-:W-:Y:S01]  /*2b70*/  LEA R6, P2, R39, R152, 0x1 ;  /* 0x0000009827067211 */ /* 0x002fe200078408ff */
[----:B------:R-:W-:Y:S01]  /*2b80*/  CS2R R54, SRZ ;  /* 0x0000000000367805 */ /* 0x000fe2000001ff00 */
[----:B--2---:R-:W-:Y:S01]  /*2b90*/  IMAD R3, R5, 0x2, R27 ;  /* 0x0000000205037824 */ /* 0x004fe200078e021b */
[----:B------:R1:W-:Y:S01]  /*2ba0*/  STL.64 [R1+0x18], R8 ;  /* 0x0000180801007387 */ /* 0x0003e20000100a00 */
[----:B------:R-:W-:Y:S02]  /*2bb0*/  LEA.HI.X.SX32 R7, R39, R0, 0x1, P2 ;  /* 0x0000000027077211 */ /* 0x000fe400010f0eff */
[----:B------:R-:W-:Y:S01]  /*2bc0*/  LEA R250, P2, R43, R152, 0x1 ;  /* 0x000000982bfa7211 */ /* 0x000fe200078408ff */
[----:B0-----:R-:W-:Y:S01]  /*2bd0*/  IMAD R13, R5, 0x2, R3 ;  /* 0x00000002050d7824 */ /* 0x001fe200078e0203 */
[----:B------:R-:W-:Y:S01]  /*2be0*/  MOV R39, 0xff800000 ;  /* 0xff80000000277802 */ /* 0x000fe20000000f00 */
[----:B------:R0:W-:Y:S01]  /*2bf0*/  STL.64 [R1+0x10], R6 ;  /* 0x0000100601007387 */ /* 0x0001e20000100a00 */
[----:B------:R-:W-:Y:S01]  /*2c00*/  LEA.HI.X.SX32 R251, R43, R0, 0x1, P2 ;  /* 0x000000002bfb7211 */ /* 0x000fe200010f0eff */
[----:B------:R-:W-:Y:S01]  /*2c10*/  IMAD.MOV.U32 R43, RZ, RZ, -0x800000 ;  /* 0xff800000ff2b7424 */ /* 0x000fe200078e00ff */
[----:B------:R-:W-:-:S02]  /*2c20*/  LEA R15, R5, R13, 0x1 ;  /* 0x0000000d050f7211 */ /* 0x000fc400078e08ff */
[-C--:B------:R-:W-:Y:S02]  /*2c30*/  LEA R244, P2, R57, R152.reuse, 0x1 ;  /* 0x0000009839f47211 */ /* 0x080fe400078408ff */
[----:B-1----:R-:W-:Y:S01]  /*2c40*/  LEA R8, P0, R41, R152, 0x1 ;  /* 0x0000009829087211 */ /* 0x002fe200078008ff */
[----:B------:R-:W-:Y:S01]  /*2c50*/  IMAD R4, R5, 0x2, R15 ;  /* 0x0000000205047824 */ /* 0x000fe200078e020f */
[-C--:B------:R-:W-:Y:S02]  /*2c60*/  LEA.HI.X.SX32 R245, R57, R0.reuse, 0x1, P2 ;  /* 0x0000000039f57211 */ /* 0x080fe400010f0eff */
[----:B------:R-:W-:Y:S01]  /*2c70*/  LEA.HI.X.SX32 R9, R41, R0, 0x1, P0 ;  /* 0x0000000029097211 */ /* 0x000fe200000f0eff */
[----:B------:R-:W-:Y:S01]  /*2c80*/  IMAD.MOV.U32 R41, RZ, RZ, -0x800000 ;  /* 0xff800000ff297424 */ /* 0x000fe200078e00ff */
[-C--:B0-----:R-:W-:Y:S02]  /*2c90*/  LEA R6, P1, R37, R152.reuse, 0x1 ;  /* 0x0000009825067211 */ /* 0x081fe400078208ff */
[----:B------:R-:W-:Y:S01]  /*2ca0*/  LEA R248, P0, R31, R152, 0x1 ;  /* 0x000000981ff87211 */ /* 0x000fe200078008ff */
[----:B------:R0:W-:Y:S01]  /*2cb0*/  STL.64 [R1+0x8], R8 ;  /* 0x0000080801007387 */ /* 0x0001e20000100a00 */
[----:B------:R-:W-:-:S02]  /*2cc0*/  LEA.HI.X.SX32 R7, R37, R0, 0x1, P1 ;  /* 0x0000000025077211 */ /* 0x000fc400008f0eff */
[----:B------:R-:W-:Y:S02]  /*2cd0*/  LEA R246, P1, R35, R152, 0x1 ;  /* 0x0000009823f67211 */ /* 0x000fe400078208ff */
[-C--:B------:R-:W-:Y:S01]  /*2ce0*/  LEA.HI.X.SX32 R249, R31, R0.reuse, 0x1, P0 ;  /* 0x000000001ff97211 */ /* 0x080fe200000f0eff */
[----:B------:R1:W-:Y:S01]  /*2cf0*/  STL.64 [R1], R6 ;  /* 0x0000000601007387 */ /* 0x0003e20000100a00 */
[----:B------:R-:W-:Y:S02]  /*2d00*/  LEA.HI.X.SX32 R247, R35, R0, 0x1, P1 ;  /* 0x0000000023f77211 */ /* 0x000fe400008f0eff */
[-C--:B------:R-:W-:Y:S02]  /*2d10*/  LEA R238, P1, R11, R152.reuse, 0x1 ;  /* 0x000000980bee7211 */ /* 0x080fe400078208ff */
[----:B------:R-:W-:Y:S01]  /*2d20*/  LEA R242, P0, R25, R152, 0x1 ;  /* 0x0000009819f27211 */ /* 0x000fe200078008ff */
[----:B0-----:R-:W-:Y:S01]  /*2d30*/  IMAD R9, R5, 0x2, R4 ;  /* 0x0000000205097824 */ /* 0x001fe200078e0204 */
[----:B------:R-:W-:-:S02]  /*2d40*/  LEA.HI.X.SX32 R239, R11, R0, 0x1, P1 ;  /* 0x000000000bef7211 */ /* 0x000fc400008f0eff */
[----:B------:R-:W-:Y:S02]  /*2d50*/  LEA.HI.X.SX32 R243, R25, R0, 0x1, P0 ;  /* 0x0000000019f37211 */ /* 0x000fe400000f0eff */
[----:B------:R-:W-:Y:S02]  /*2d60*/  LEA R12, R5, R9, 0x1 ;  /* 0x00000009050c7211 */ /* 0x000fe400078e08ff */
[-C--:B------:R-:W-:Y:S02]  /*2d70*/  LEA R234, P0, R17, R152.reuse, 0x1 ;  /* 0x0000009811ea7211 */ /* 0x080fe400078008ff */
[----:B------:R-:W-:Y:S01]  /*2d80*/  LEA R230, P1, R23, R152, 0x1 ;  /* 0x0000009817e67211 */ /* 0x000fe200078208ff */
[----:B-1----:R-:W-:Y:S01]  /*2d90*/  IMAD R6, R5, 0x2, R12 ;  /* 0x0000000205067824 */ /* 0x002fe200078e020c */
[----:B------:R-:W-:Y:S02]  /*2da0*/  LEA.HI.X.SX32 R235, R17, R0, 0x1, P0 ;  /* 0x0000000011eb7211 */ /* 0x000fe400000f0eff */
[----:B------:R-:W-:Y:S01]  /*2db0*/  LEA R224, P0, R3, R152, 0x1 ;  /* 0x0000009803e07211 */ /* 0x000fe200078008ff */
[----:B------:R-:W-:Y:S01]  /*2dc0*/  IMAD R7, R5, 0x2, R6 ;  /* 0x0000000205077824 */ /* 0x000fe200078e0206 */
[-C--:B------:R-:W-:Y:S01]  /*2dd0*/  LEA.HI.X.SX32 R231, R23, R0.reuse, 0x1, P1 ;  /* 0x0000000017e77211 */ /* 0x080fe200008f0eff */
[----:B------:R-:W-:Y:S01]  /*2de0*/  IMAD.MOV.U32 R23, RZ, RZ, -0x800000 ;  /* 0xff800000ff177424 */ /* 0x000fe200078e00ff */
[----:B------:R-:W-:-:S02]  /*2df0*/  LEA.HI.X.SX32 R225, R3, R0, 0x1, P0 ;  /* 0x0000000003e17211 */ /* 0x000fc400000f0eff */
[----:B------:R-:W-:Y:S02]  /*2e00*/  LEA R11, R5, R7, 0x1 ;  /* 0x00000007050b7211 */ /* 0x000fe400078e08ff */
[-C--:B------:R-:W-:Y:S02]  /*2e10*/  LEA R220, P1, R13, R152.reuse, 0x1 ;  /* 0x000000980ddc7211 */ /* 0x080fe400078208ff */
[C---:B------:R-:W-:Y:S01]  /*2e20*/  LEA R212, P0, R4.reuse, R152, 0x1 ;  /* 0x0000009804d47211 */ /* 0x040fe200078008ff */
[----:B------:R-:W-:Y:S01]  /*2e30*/  IMAD R2, R5, 0x2, R11 ;  /* 0x0000000205027824 */ /* 0x000fe200078e020b */
[-C--:B------:R-:W-:Y:S01]  /*2e40*/  LEA.HI.X.SX32 R221, R13, R0.reuse, 0x1, P1 ;  /* 0x000000000ddd7211 */ /* 0x080fe200008f0eff */
[----:B------:R-:W-:Y:S01]  /*2e50*/  IMAD.MOV.U32 R13, RZ, RZ, 0x3f800000 ;  /* 0x3f800000ff0d7424 */ /* 0x000fe200078e00ff */
[----:B------:R-:W-:Y:S01]  /*2e60*/  LEA.HI.X.SX32 R213, R4, R0, 0x1, P0 ;  /* 0x0000000004d57211 */ /* 0x000fe200000f0eff */
[----:B------:R-:W-:Y:S01]  /*2e70*/  IMAD R8, R5, 0x2, R2 ;  /* 0x0000000205087824 */ /* 0x000fe200078e0202 */
[----:B------:R-:W-:-:S02]  /*2e80*/  LEA R208, P1, R9, R152, 0x1 ;  /* 0x0000009809d07211 */ /* 0x000fc400078208ff */
[----:B------:R-:W-:Y:S02]  /*2e90*/  LEA R236, P2, R29, R152, 0x1 ;  /* 0x000000981dec7211 */ /* 0x000fe400078408ff */
[----:B------:R-:W-:Y:S02]  /*2ea0*/  LEA R10, R5, R8, 0x1 ;  /* 0x00000008050a7211 */ /* 0x000fe400078e08ff */
[----:B------:R-:W-:Y:S02]  /*2eb0*/  LEA.HI.X.SX32 R209, R9, R0, 0x1, P1 ;  /* 0x0000000009d17211 */ /* 0x000fe400008f0eff */
[----:B------:R-:W-:Y:S01]  /*2ec0*/  LEA R200, P0, R6, R152, 0x1 ;  /* 0x0000009806c87211 */ /* 0x000fe200078008ff */
[----:B------:R-:W-:Y:S01]  /*2ed0*/  IMAD R3, R5, 0x2, R10 ;  /* 0x0000000205037824 */ /* 0x000fe200078e020a */
[----:B------:R-:W-:Y:S02]  /*2ee0*/  LEA.HI.X.SX32 R237, R29, R0, 0x1, P2 ;  /* 0x000000001ded7211 */ /* 0x000fe400010f0eff */
[-C--:B------:R-:W-:Y:S01]  /*2ef0*/  LEA R228, P2, R27, R152.reuse, 0x1 ;  /* 0x000000981be47211 */ /* 0x080fe200078408ff */
[----:B------:R-:W-:Y:S01]  /*2f00*/  IMAD R4, R5, 0x2, R3 ;  /* 0x0000000205047824 */ /* 0x000fe200078e0203 */
[----:B------:R-:W-:-:S02]  /*2f10*/  LEA R196, P1, R7, R152, 0x1 ;  /* 0x0000009807c47211 */ /* 0x000fc400078208ff */
[----:B------:R-:W-:Y:S02]  /*2f20*/  LEA.HI.X.SX32 R201, R6, R0, 0x1, P0 ;  /* 0x0000000006c97211 */ /* 0x000fe400000f0eff */
[----:B------:R-:W-:Y:S02]  /*2f30*/  LEA R9, R5, R4, 0x1 ;  /* 0x0000000405097211 */ /* 0x000fe400078e08ff */
[-C--:B------:R-:W-:Y:S02]  /*2f40*/  LEA.HI.X.SX32 R229, R27, R0.reuse, 0x1, P2 ;  /* 0x000000001be57211 */ /* 0x080fe400010f0eff */
[----:B------:R-:W-:Y:S01]  /*2f50*/  LEA.HI.X.SX32 R197, R7, R0, 0x1, P1 ;  /* 0x0000000007c57211 */ /* 0x000fe200008f0eff */
[----:B------:R-:W-:Y:S01]  /*2f60*/  IMAD R6, R5, 0x2, R9 ;  /* 0x0000000205067824 */ /* 0x000fe200078e0209 */
[-C--:B------:R-:W-:Y:S02]  /*2f70*/  LEA R216, P2, R15, R152.reuse, 0x1 ;  /* 0x000000980fd87211 */ /* 0x080fe400078408ff */
[-C--:B------:R-:W-:Y:S01]  /*2f80*/  LEA R188, P0, R2, R152.reuse, 0x1 ;  /* 0x0000009802bc7211 */ /* 0x080fe200078008ff */
[----:B------:R-:W-:Y:S01]  /*2f90*/  IMAD R7, R5, 0x2, R6 ;  /* 0x0000000205077824 */ /* 0x000fe200078e0206 */
[----:B------:R-:W-:-:S02]  /*2fa0*/  LEA R184, P1, R8, R152, 0x1 ;  /* 0x0000009808b87211 */ /* 0x000fc400078208ff */
[-C--:B------:R-:W-:Y:S02]  /*2fb0*/  LEA.HI.X.SX32 R217, R15, R0.reuse, 0x1, P2 ;  /* 0x000000000fd97211 */ /* 0x080fe400010f0eff */
[-C--:B------:R-:W-:Y:S02]  /*2fc0*/  LEA.HI.X.SX32 R189, R2, R0.reuse, 0x1, P0 ;  /* 0x0000000002bd7211 */ /* 0x080fe400000f0eff */
[----:B------:R-:W-:Y:S02]  /*2fd0*/  LEA.HI.X.SX32 R185, R8, R0, 0x1, P1 ;  /* 0x0000000008b97211 */ /* 0x000fe400008f0eff */
[-C--:B------:R-:W-:Y:S02]  /*2fe0*/  LEA R204, P2, R12, R152.reuse, 0x1 ;  /* 0x000000980ccc7211 */ /* 0x080fe400078408ff */
[----:B------:R-:W-:Y:S02]  /*2ff0*/  LEA R8, R5, R7, 0x1 ;  /* 0x0000000705087211 */ /* 0x000fe400078e08ff */
[----:B------:R-:W-:-:S02]  /*3000*/  LEA R178, P0, R3, R152, 0x1 ;  /* 0x0000009803b27211 */ /* 0x000fc400078008ff */
[-C--:B------:R-:W-:Y:S01]  /*3010*/  LEA.HI.X.SX32 R205, R12, R0.reuse, 0x1, P2 ;  /* 0x000000000ccd7211 */ /* 0x080fe200010f0eff */
[----:B------:R-:W-:Y:S01]  /*3020*/  IMAD R2, R5, 0x2, R8 ;  /* 0x0000000205027824 */ /* 0x000fe200078e0208 */
[----:B------:R-:W-:Y:S01]  /*3030*/  LEA.HI.X.SX32 R179, R3, R0, 0x1, P0 ;  /* 0x0000000003b37211 */ /* 0x000fe200000f0eff */
[----:B------:R-:W-:Y:S01]  /*3040*/  IMAD.MOV.U32 R12, RZ, RZ, 0x3f800000 ;  /* 0x3f800000ff0c7424 */ /* 0x000fe200078e00ff */
[-C--:B------:R-:W-:Y:S01]  /*3050*/  LEA R192, P2, R11, R152.reuse, 0x1 ;  /* 0x000000980bc07211 */ /* 0x080fe200078408ff */
[----:B------:R-:W-:Y:S01]  /*3060*/  IMAD R3, R5, 0x2, R2 ;  /* 0x0000000205037824 */ /* 0x000fe200078e0202 */
[C---:B------:R-:W-:Y:S02]  /*3070*/  LEA R172, P0, R6.reuse, R152, 0x1 ;  /* 0x0000009806ac7211 */ /* 0x040fe400078008ff */
[-C--:B------:R-:W-:Y:S02]  /*3080*/  LEA.HI.X.SX32 R193, R11, R0.reuse, 0x1, P2 ;  /* 0x000000000bc17211 */ /* 0x080fe400010f0eff */
[----:B------:R-:W-:-:S02]  /*3090*/  LEA.HI.X.SX32 R173, R6, R0, 0x1, P0 ;  /* 0x0000000006ad7211 */ /* 0x000fc400000f0eff */
[-C--:B------:R-:W-:Y:S02]  /*30a0*/  LEA R180, P2, R10, R152.reuse, 0x1 ;  /* 0x000000980ab47211 */ /* 0x080fe400078408ff */
[-C--:B------:R-:W-:Y:S02]  /*30b0*/  LEA R158, P0, R2, R152.reuse, 0x1 ;  /* 0x00000098029e7211 */ /* 0x080fe400078008ff */
[----:B------:R-:W-:Y:S02]  /*30c0*/  LEA R176, P1, R4, R152, 0x1 ;  /* 0x0000009804b07211 */ /* 0x000fe400078208ff */
[-C--:B------:R-:W-:Y:S01]  /*30d0*/  LEA.HI.X.SX32 R181, R10, R0.reuse, 0x1, P2 ;  /* 0x000000000ab57211 */ /* 0x080fe200010f0eff */
[----:B------:R-:W-:Y:S01]  /*30e0*/  IMAD.MOV.U32 R10, RZ, RZ, 0x3f800000 ;  /* 0x3f800000ff0a7424 */ /* 0x000fe200078e00ff */
[----:B------:R-:W-:Y:S02]  /*30f0*/  LEA.HI.X.SX32 R159, R2, R0, 0x1, P0 ;  /* 0x00000000029f7211 */ /* 0x000fe400000f0eff */
[----:B------:R-:W-:-:S02]  /*3100*/  LEA R174, P2, R9, R152, 0x1 ;  /* 0x0000009809ae7211 */ /* 0x000fc400078408ff */
[-C--:B------:R-:W-:Y:S02]  /*3110*/  LEA.HI.X.SX32 R177, R4, R0.reuse, 0x1, P1 ;  /* 0x0000000004b17211 */ /* 0x080fe400008f0eff */
[----:B------:R-:W-:Y:S02]  /*3120*/  LOP3.LUT R2, R58, 0x6, RZ, 0xc0, !PT ;  /* 0x000000063a027812 */ /* 0x000fe400078ec0ff */
[----:B------:R-:W-:Y:S02]  /*3130*/  LEA R4, R5, R3, 0x1 ;  /* 0x0000000305047211 */ /* 0x000fe400078e08ff */
[----:B------:R-:W-:Y:S02]  /*3140*/  LEA.HI.X.SX32 R175, R9, R0, 0x1, P2 ;  /* 0x0000000009af7211 */ /* 0x000fe400010f0eff */
[----:B------:R-:W-:Y:S01]  /*3150*/  LEA.HI R2, R26, R2, RZ, 0x1e ;  /* 0x000000021a027211 */ /* 0x000fe200078ff0ff */
[----:B------:R-:W-:Y:S01]  /*3160*/  IMAD R5, R5, 0x2, R4 ;  /* 0x0000000205057824 */ /* 0x000fe200078e0204 */
[----:B------:R-:W-:-:S02]  /*3170*/  LEA R170, P1, R7, R152, 0x1 ;  /* 0x0000009807aa7211 */ /* 0x000fc400078208ff */
[----:B------:R-:W-:Y:S02]  /*3180*/  LEA R168, P2, R8, R152, 0x1 ;  /* 0x0000009808a87211 */ /* 0x000fe400078408ff */
[----:B------:R-:W-:Y:S02]  /*3190*/  LOP3.LUT R25, R38, R32, RZ, 0xfc, !PT ;  /* 0x0000002026197212 */ /* 0x000fe400078efcff */
[C-C-:B------:R-:W-:Y:S02]  /*31a0*/  LOP3.LUT R26, R32.reuse, 0x8, R38.reuse, 0xfe, !PT ;  /* 0x00000008201a7812 */ /* 0x140fe400078efe26 */
[C-C-:B------:R-:W-:Y:S02]  /*31b0*/  LOP3.LUT R27, R32.reuse, 0x10, R38.reuse, 0xfe, !PT ;  /* 0x00000010201b7812 */ /* 0x140fe400078efe26 */
[C-C-:B------:R-:W-:Y:S02]  /*31c0*/  LOP3.LUT R29, R32.reuse, 0x20, R38.reuse, 0xfe, !PT ;  /* 0x00000020201d7812 */ /* 0x140fe400078efe26 */
[----:B------:R-:W-:-:S02]  /*31d0*/  LOP3.LUT R31, R32, 0x30, R38, 0xfe, !PT ;  /* 0x00000030201f7812 */ /* 0x000fc400078efe26 */
[----:B------:R-:W-:Y:S02]  /*31e0*/  LOP3.LUT R32, R32, 0x38, R38, 0xfe, !PT ;  /* 0x0000003820207812 */ /* 0x000fe400078efe26 */
[C---:B------:R-:W-:Y:S02]  /*31f0*/  LOP3.LUT R35, R38.reuse, 0x20, RZ, 0xfc, !PT ;  /* 0x0000002026237812 */ /* 0x040fe400078efcff */
[C---:B------:R-:W-:Y:S02]  /*3200*/  LOP3.LUT R37, R38.reuse, 0x30, RZ, 0xfc, !PT ;  /* 0x0000003026257812 */ /* 0x040fe400078efcff */
[----:B------:R-:W-:Y:S01]  /*3210*/  LOP3.LUT R38, R38, 0x38, RZ, 0xfc, !PT ;  /* 0x0000003826267812 */ /* 0x000fe200078efcff */
[----:B------:R-:W-:Y:S01]  /*3220*/  IMAD.SHL.U32 R35, R35, 0x20, RZ ;  /* 0x0000002023237824 */ /* 0x000fe200078e00ff */
[-C--:B------:R-:W-:Y:S02]  /*3230*/  LEA.HI.X.SX32 R171, R7, R0.reuse, 0x1, P1 ;  /* 0x0000000007ab7211 */ /* 0x080fe400008f0eff */
[----:B------:R-:W-:Y:S01]  /*3240*/  LEA.HI.X.SX32 R169, R8, R0, 0x1, P2 ;  /* 0x0000000008a97211 */ /* 0x000fe200010f0eff */
[----:B------:R-:W-:Y:S01]  /*3250*/  IMAD.SHL.U32 R38, R38, 0x20, RZ ;  /* 0x0000002026267824 */ /* 0x000fe200078e00ff */
[-C--:B------:R-:W-:Y:S01]  /*3260*/  LEA R156, P1, R3, R152.reuse, 0x1 ;  /* 0x00000098039c7211 */ /* 0x080fe200078208ff */
[----:B------:R-:W-:Y:S01]  /*3270*/  IMAD.IADD R162, R151, 0x1, R35 ;  /* 0x0000000197a27824 */ /* 0x000fe200078e0223 */
[----:B------:R-:W-:-:S02]  /*3280*/  LEA R154, P2, R4, R152, 0x1 ;  /* 0x00000098049a7211 */ /* 0x000fc400078408ff */
[----:B------:R-:W-:Y:S02]  /*3290*/  SHF.L.U32 R37, R37, 0x5, RZ ;  /* 0x0000000525257819 */ /* 0x000fe400000006ff */
[----:B------:R-:W-:Y:S02]  /*32a0*/  LEA R152, P3, R5, R152, 0x1 ;  /* 0x0000009805987211 */ /* 0x000fe400078608ff */
[----:B------:R-:W-:Y:S01]  /*32b0*/  LOP3.LUT R2, R19, 0x20, RZ, 0x3c, !PT ;  /* 0x0000002013027812 */ /* 0x000fe200078e3cff */
[----:B------:R-:W-:Y:S01]  /*32c0*/  IMAD.IADD R160, R151, 0x1, R37 ;  /* 0x0000000197a07824 */ /* 0x000fe200078e0225 */
[-C--:B------:R-:W-:Y:S01]  /*32d0*/  LEA.HI.X.SX32 R157, R3, R0.reuse, 0x1, P1 ;  /* 0x00000000039d7211 */ /* 0x080fe200008f0eff */
[----:B------:R-:W-:Y:S01]  /*32e0*/  IMAD.IADD R151, R151, 0x1, R38 ;  /* 0x0000000197977824 */ /* 0x000fe200078e0226 */
[----:B------:R-:W-:Y:S02]  /*32f0*/  LEA.HI.X.SX32 R155, R4, R0, 0x1, P2 ;  /* 0x00000000049b7211 */ /* 0x000fe400010f0eff */
[----:B------:R-:W-:-:S02]  /*3300*/  LOP3.LUT R2, R20, 0x20, RZ, 0x3c, !PT ;  /* 0x0000002014027812 */ /* 0x000fc400078e3cff */
[----:B------:R-:W-:Y:S02]  /*3310*/  LEA.HI.X.SX32 R153, R5, R0, 0x1, P3 ;  /* 0x0000000005997211 */ /* 0x000fe400018f0eff */
[----:B------:R-:W-:Y:S01]  /*3320*/  ISETP.NE.U32.AND P0, PT, R24, RZ, PT ;  /* 0x000000ff1800720c */ /* 0x000fe20003f05070 */
[----:B------:R-:W-:Y:S01]  /*3330*/  IMAD.MOV.U32 R24, RZ, RZ, RZ ;  /* 0x000000ffff187224 */ /* 0x000fe200078e00ff */
[C---:B------:R-:W-:Y:S02]  /*3340*/  LOP3.LUT R4, R20.reuse, 0x40, RZ, 0x3c, !PT ;  /* 0x0000004014047812 */ /* 0x040fe400078e3cff */
[----:B------:R-:W-:Y:S02]  /*3350*/  LOP3.LUT R3, R20, 0x60, RZ, 0x3c, !PT ;  /* 0x0000006014037812 */ /* 0x000fe400078e3cff */
[----:B------:R-:W-:Y:S02]  /*3360*/  LOP3.LUT R2, R22, 0x40, RZ, 0x3c, !PT ;  /* 0x0000004016027812 */ /* 0x000fe400078e3cff */
[----:B------:R-:W-:-:S02]  /*3370*/  LOP3.LUT P1, RZ, R56, 0x3, RZ, 0xc0, !PT ;  /* 0x0000000338ff7812 */ /* 0x000fc4000782c0ff */
[----:B------:R-:W-:Y:S02]  /*3380*/  MOV R0, 0x3f800000 ;  /* 0x3f80000000007802 */ /* 0x000fe40000000f00 */
[----:B------:R-:W-:Y:S02]  /*3390*/  MOV R15, 0xff800000 ;  /* 0xff800000000f7802 */ /* 0x000fe40000000f00 */
[----:B------:R-:W-:Y:S02]  /*33a0*/  MOV R11, 0x3f800000 ;  /* 0x3f800000000b7802 */ /* 0x000fe40000000f00 */
[----:B------:R-:W-:Y:S02]  /*33b0*/  MOV R17, 0x3f800000 ;  /* 0x3f80000000117802 */ /* 0x000fe40000000f00 */
[C---:B------:R-:W-:Y:S02]  /*33c0*/  LOP3.LUT R4, R33.reuse, 0x20, RZ, 0x3c, !PT ;  /* 0x0000002021047812 */ /* 0x040fe400078e3cff */
[----:B------:R-:W-:-:S02]  /*33d0*/  LOP3.LUT R3, R33, 0x40, RZ, 0x3c, !PT ;  /* 0x0000004021037812 */ /* 0x000fc400078e3cff */
[----:B------:R-:W-:Y:S02]  /*33e0*/  LOP3.LUT R2, R33, 0x60, RZ, 0x3c, !PT ;  /* 0x0000006021027812 */ /* 0x000fe400078e3cff */
.L_x_1:
[----:B------:R-:W2:Y:S04]  /*33f0*/  LDL.64 R4, [R1+0x2e0] ;  /* 0x0002e00001047983 */ /* 0x000ea80000100a00 */
[----:B------:R-:W3:Y:S04]  /*3400*/  LDL.64 R86, [R1+0x2d8] ;  /* 0x0002d80001567983 */ /* 0x000ee80000100a00 */
[----:B------:R-:W4:Y:S04]  /*3410*/  LDL.64 R8, [R1+0x2f0] ;  /* 0x0002f00001087983 */ /* 0x000f280000100a00 */
[----:B------:R-:W5:Y:S04]  /*3420*/  LDL.64 R6, [R1+0x2e8] ;  /* 0x0002e80001067983 */ /* 0x000f680000100a00 */
[----:B------:R-:W4:Y:S04]  /*3430*/  LDL.64 R92, [R1+0x2c8] ;  /* 0x0002c800015c7983 */ /* 0x000f280000100a00 */
[----:B------:R-:W5:Y:S04]  /*3440*/  LDL.64 R76, [R1+0x2b8] ;  /* 0x0002b800014c7983 */ /* 0x000f680000100a00 */
        /* <DEDUP_REMOVED lines=36> */
[----:B------:R-:W5:Y:S01]  /*3690*/  LDL.64 R142, [R1+0x140] ;  /* 0x00014000018e7983 */ /* 0x000f620000100a00 */
[----:B------:R-:W-:-:S03]  /*36a0*/  LOP3.LUT R167, R22, 0x40, RZ, 0x3c, !PT ;  /* 0x0000004016a77812 */ /* 0x000fc600078e3cff */
[----:B------:R-:W5:Y:S04]  /*36b0*/  LDL.64 R202, [R1+0xf8] ;  /* 0x0000f80001ca7983 */ /* 0x000f680000100a00 */
[----:B------:R-:W5:Y:S01]  /*36c0*/  LDL.64 R206, [R1+0x60] ;  /* 0x0000600001ce7983 */ /* 0x000f620000100a00 */
[----:B--2---:R-:W-:-:S05]  /*36d0*/  IMAD.WIDE R4, R24, 0x2, R4 ;  /* 0x0000000218047825 */ /* 0x004fca00078e0204 */
[----:B------:R3:W2:Y:S02]  /*36e0*/  LDG.E.U16 R78, [R4.64] ;  /* 0x00000006044e7981 */ /* 0x0006a4000c1e1500 */
[C---:B---3--:R-:W-:Y:S02]  /*36f0*/  IMAD.WIDE R4, R24.reuse, 0x2, R86 ;  /* 0x0000000218047825 */ /* 0x048fe400078e0256 */
[----:B------:R-:W3:Y:S02]  /*3700*/  LDL.64 R86, [R1+0x270] ;  /* 0x0002700001567983 */ /* 0x000ee40000100a00 */
[C---:B----4-:R-:W-:Y:S02]  /*3710*/  IMAD.WIDE R8, R24.reuse, 0x2, R8 ;  /* 0x0000000218087825 */ /* 0x050fe400078e0208 */
[----:B------:R0:W4:Y:S02]  /*3720*/  LDG.E.U16 R4, [R4.64] ;  /* 0x0000000604047981 */ /* 0x000124000c1e1500 */
[----:B-----5:R-:W-:-:S02]  /*3730*/  IMAD.WIDE R6, R24, 0x2, R6 ;  /* 0x0000000218067825 */ /* 0x020fc400078e0206 */
[----:B------:R1:W5:Y:S04]  /*3740*/  LDG.E.U16 R79, [R8.64] ;  /* 0x00000006084f7981 */ /* 0x000368000c1e1500 */
[----:B------:R0:W2:Y:S01]  /*3750*/  LDG.E.U16 R85, [R6.64] ;  /* 0x0000000606557981 */ /* 0x0000a2000c1e1500 */
[----:B-1----:R-:W-:-:S03]  /*3760*/  IMAD.WIDE R8, R24, 0x2, R92 ;  /* 0x0000000218087825 */ /* 0x002fc600078e025c */
[----:B------:R-:W2:Y:S01]  /*3770*/  LDL.64 R92, [R1+0x258] ;  /* 0x00025800015c7983 */ /* 0x000ea20000100a00 */
[----:B0-----:R-:W-:-:S03]  /*3780*/  IMAD.WIDE R6, R24, 0x2, R76 ;  /* 0x0000000218067825 */ /* 0x001fc600078e024c */
[----:B------:R0:W2:Y:S04]  /*3790*/  LDG.E.U16 R8, [R8.64] ;  /* 0x0000000608087981 */ /* 0x0000a8000c1e1500 */
[----:B------:R1:W2:Y:S02]  /*37a0*/  LDG.E.U16 R5, [R6.64] ;  /* 0x0000000606057981 */ /* 0x0002a4000c1e1500 */
[C---:B-1----:R-:W-:Y:S02]  /*37b0*/  IMAD.WIDE R6, R24.reuse, 0x2, R100 ;  /* 0x0000000218067825 */ /* 0x042fe400078e0264 */
[----:B------:R-:W4:Y:S02]  /*37c0*/  LDL.64 R100, [R1+0x228] ;  /* 0x0002280001647983 */ /* 0x000f240000100a00 */
[----:B------:R-:W-:-:S02]  /*37d0*/  IMAD.WIDE R56, R24, 0x2, R56 ;  /* 0x0000000218387825 */ /* 0x000fc400078e0238 */
[----:B------:R1:W4:Y:S02]  /*37e0*/  LDG.E.U16 R6, [R6.64] ;  /* 0x0000000606067981 */ /* 0x000324000c1e1500 */
[C---:B------:R-:W-:Y:S02]  /*37f0*/  IMAD.WIDE R58, R24.reuse, 0x2, R58 ;  /* 0x00000002183a7825 */ /* 0x040fe400078e023a */
[----:B------:R0:W5:Y:S02]  /*3800*/  LDG.E.U16 R77, [R56.64] ;  /* 0x00000006384d7981 */ /* 0x000164000c1e1500 */
[C---:B------:R-:W-:Y:S02]  /*3810*/  IMAD.WIDE R82, R24.reuse, 0x2, R82 ;  /* 0x0000000218527825 */ /* 0x040fe400078e0252 */
[----:B------:R1:W5:Y:S02]  /*3820*/  LDG.E.U16 R84, [R58.64] ;  /* 0x000000063a547981 */ /* 0x000364000c1e1500 */
[----:B------:R-:W-:-:S02]  /*3830*/  IMAD.WIDE R2, R24, 0x2, R2 ;  /* 0x0000000218027825 */ /* 0x000fc400078e0202 */
[----:B------:R3:W5:Y:S02]  /*3840*/  LDG.E.U16 R82, [R82.64] ;  /* 0x0000000652527981 */ /* 0x000764000c1e1500 */
[C---:B0-----:R-:W-:Y:S02]  /*3850*/  IMAD.WIDE R56, R24.reuse, 0x2, R98 ;  /* 0x0000000218387825 */ /* 0x041fe400078e0262 */
[----:B------:R-:W5:Y:S02]  /*3860*/  LDL.64 R98, [R1+0x220] ;  /* 0x0002200001627983 */ /* 0x000f640000100a00 */
[C---:B-1----:R-:W-:Y:S02]  /*3870*/  IMAD.WIDE R58, R24.reuse, 0x2, R102 ;  /* 0x00000002183a7825 */ /* 0x042fe400078e0266 */
[----:B------:R0:W5:Y:S02]  /*3880*/  LDG.E.U16 R9, [R56.64] ;  /* 0x0000000638097981 */ /* 0x000164000c1e1500 */
[----:B------:R-:W-:-:S02]  /*3890*/  IMAD.WIDE R80, R24, 0x2, R80 ;  /* 0x0000000218507825 */ /* 0x000fc400078e0250 */
[----:B------:R-:W5:Y:S02]  /*38a0*/  LDL.64 R102, [R1+0x230] ;  /* 0x0002300001667983 */ /* 0x000f640000100a00 */
[C---:B------:R-:W-:Y:S02]  /*38b0*/  IMAD.WIDE R90, R24.reuse, 0x2, R90 ;  /* 0x00000002185a7825 */ /* 0x040fe400078e025a */
[----:B------:R1:W5:Y:S02]  /*38c0*/  LDG.E.U16 R76, [R58.64] ;  /* 0x000000063a4c7981 */ /* 0x000364000c1e1500 */
[C---:B0-----:R-:W-:Y:S02]  /*38d0*/  IMAD.WIDE R56, R24.reuse, 0x2, R112 ;  /* 0x0000000218387825 */ /* 0x041fe400078e0270 */
[----:B------:R0:W5:Y:S02]  /*38e0*/  LDG.E.U16 R2, [R2.64] ;  /* 0x0000000602027981 */ /* 0x000164000c1e1500 */
[----:B------:R-:W-:-:S02]  /*38f0*/  IMAD.WIDE R88, R24, 0x2, R88 ;  /* 0x0000000218587825 */ /* 0x000fc400078e0258 */
[----:B------:R0:W5:Y:S02]  /*3900*/  LDG.E.U16 R81, [R80.64] ;  /* 0x0000000650517981 */ /* 0x000164000c1e1500 */
[C---:B-1----:R-:W-:Y:S02]  /*3910*/  IMAD.WIDE R58, R24.reuse, 0x2, R96 ;  /* 0x00000002183a7825 */ /* 0x042fe400078e0260 */
[----:B------:R-:W5:Y:S04]  /*3920*/  LDL.64 R96, [R1+0x218] ;  /* 0x0002180001607983 */ /* 0x000f680000100a00 */
[----:B0-----:R0:W5:Y:S04]  /*3930*/  LDG.E.U16 R3, [R88.64] ;  /* 0x0000000658037981 */ /* 0x001168000c1e1500 */
[----:B------:R1:W5:Y:S04]  /*3940*/  LDG.E.U16 R80, [R90.64] ;  /* 0x000000065a507981 */ /* 0x000368000c1e1500 */
[----:B------:R-:W5:Y:S01]  /*3950*/  LDL.64 R112, [R1+0x1d8] ;  /* 0x0001d80001707983 */ /* 0x000f620000100a00 */
[----:B0-----:R-:W-:-:S03]  /*3960*/  IMAD.WIDE R88, R24, 0x2, R110 ;  /* 0x0000000218587825 */ /* 0x001fc600078e026e */
[----:B------:R-:W5:Y:S01]  /*3970*/  LDL.64 R110, [R1+0x1d0] ;  /* 0x0001d000016e7983 */ /* 0x000f620000100a00 */
[----:B-1----:R-:W-:-:S03]  /*3980*/  IMAD.WIDE R90, R24, 0x2, R104 ;  /* 0x00000002185a7825 */ /* 0x002fc600078e0268 */
[----:B------:R-:W5:Y:S01]  /*3990*/  LDL.64 R104, [R1+0x1f0] ;  /* 0x0001f00001687983 */ /* 0x000f620000100a00 */
[----:B------:R-:W-:-:S03]  /*39a0*/  IMAD.WIDE R94, R24, 0x2, R94 ;  /* 0x00000002185e7825 */ /* 0x000fc600078e025e */
[----:B------:R0:W5:Y:S04]  /*39b0*/  LDG.E.U16 R59, [R58.64] ;  /* 0x000000063a3b7981 */ /* 0x000168000c1e1500 */
[----:B0-----:R5:W5:Y:S01]  /*39c0*/  LDG.E.U16 R58, [R94.64] ;  /* 0x000000065e3a7981 */ /* 0x001b62000c1e1500 */
[----:B---3--:R-:W-:-:S05]  /*39d0*/  IMAD.WIDE R86, R24, 0x2, R86 ;  /* 0x0000000218567825 */ /* 0x008fca00078e0256 */
[----:B------:R0:W3:Y:S04]  /*39e0*/  LDG.E.U16 R83, [R86.64] ;  /* 0x0000000656537981 */ /* 0x0000e8000c1e1500 */
[----:B0-----:R0:W3:Y:S04]  /*39f0*/  LDG.E.U16 R87, [R56.64] ;  /* 0x0000000638577981 */ /* 0x0010e8000c1e1500 */
[----:B------:R1:W3:Y:S01]  /*3a00*/  LDG.E.U16 R86, [R90.64] ;  /* 0x000000065a567981 */ /* 0x0002e2000c1e1500 */
[----:B0-----:R-:W-:-:S03]  /*3a10*/  IMAD.WIDE R56, R24, 0x2, R106 ;  /* 0x0000000218387825 */ /* 0x001fc600078e026a */
[----:B------:R-:W3:Y:S01]  /*3a20*/  LDL.64 R106, [R1+0x1f8] ;  /* 0x0001f800016a7983 */ /* 0x000ee20000100a00 */
[----:B--2---:R-:W-:-:S03]  /*3a30*/  IMAD.WIDE R92, R24, 0x2, R92 ;  /* 0x00000002185c7825 */ /* 0x004fc600078e025c */
[----:B------:R0:W2:Y:S04]  /*3a40*/  LDG.E.U16 R56, [R56.64] ;  /* 0x0000000638387981 */ /* 0x0000a8000c1e1500 */
[----:B------:R4:W2:Y:S04]  /*3a50*/  LDG.E.U16 R7, [R92.64] ;  /* 0x000000065c077981 */ /* 0x0008a8000c1e1500 */
[----:B0-----:R0:W2:Y:S01]  /*3a60*/  LDG.E.U16 R57, [R88.64] ;  /* 0x0000000658397981 */ /* 0x0010a2000c1e1500 */
[----:B----4-:R-:W-:-:S05]  /*3a70*/  IMAD.WIDE R92, R24, 0x2, R100 ;  /* 0x00000002185c7825 */ /* 0x010fca00078e0264 */
[----:B------:R4:W2:Y:S01]  /*3a80*/  LDG.E.U16 R100, [R92.64] ;  /* 0x000000065c647981 */ /* 0x0008a2000c1e1500 */
[----:B0-----:R-:W-:-:S03]  /*3a90*/  IMAD.WIDE R88, R24, 0x2, R108 ;  /* 0x0000000218587825 */ /* 0x001fc600078e026c */
[----:B------:R-:W2:Y:S01]  /*3aa0*/  LDL.64 R108, [R1+0x1c8] ;  /* 0x0001c800016c7983 */ /* 0x000ea20000100a00 */
[----:B----4-:R-:W-:-:S03]  /*3ab0*/  IMAD.WIDE R92, R24, 0x2, R114 ;  /* 0x00000002185c7825 */ /* 0x010fc600078e0272 */
[----:B------:R-:W4:Y:S01]  /*3ac0*/  LDL.64 R114, [R1+0x158] ;  /* 0x0001580001727983 */ /* 0x000f220000100a00 */
[----:B-----5:R-:W-:-:S03]  /*3ad0*/  IMAD.WIDE R94, R24, 0x2, R98 ;  /* 0x00000002185e7825 */ /* 0x020fc600078e0262 */
[----:B------:R0:W5:Y:S01]  /*3ae0*/  LDG.E.U16 R98, [R88.64] ;  /* 0x0000000658627981 */ /* 0x000162000c1e1500 */
[----:B-1----:R-:W-:-:S03]  /*3af0*/  IMAD.WIDE R90, R24, 0x2, R102 ;  /* 0x00000002185a7825 */ /* 0x002fc600078e0266 */
[----:B------:R3:W4:Y:S04]  /*3b00*/  LDG.E.U16 R101, [R94.64] ;  /* 0x000000065e657981 */ /* 0x000728000c1e1500 */
[----:B------:R1:W4:Y:S01]  /*3b10*/  LDG.E.U16 R99, [R90.64] ;  /* 0x000000065a637981 */ /* 0x000322000c1e1500 */
[----:B0-----:R-:W-:-:S03]  /*3b20*/  IMAD.WIDE R88, R24, 0x2, R134 ;  /* 0x0000000218587825 */ /* 0x001fc600078e0286 */
[----:B------:R-:W4:Y:S04]  /*3b30*/  LDL.64 R134, [R1+0x108] ;  /* 0x0001080001867983 */ /* 0x000f280000100a00 */
[----:B------:R0:W4:Y:S01]  /*3b40*/  LDG.E.U16 R103, [R88.64] ;  /* 0x0000000658677981 */ /* 0x000122000c1e1500 */
[----:B------:R-:W-:-:S04]  /*3b50*/  IMAD.WIDE R96, R24, 0x2, R96 ;  /* 0x0000000218607825 */ /* 0x000fc800078e0260 */
[C---:B-1----:R-:W-:Y:S01]  /*3b60*/  IMAD.WIDE R90, R24.reuse, 0x2, R126 ;  /* 0x00000002185a7825 */ /* 0x042fe200078e027e */
[----:B------:R1:W5:Y:S03]  /*3b70*/  LDG.E.U16 R102, [R96.64] ;  /* 0x0000000660667981 */ /* 0x000366000c1e1500 */
[C---:B0-----:R-:W-:Y:S01]  /*3b80*/  IMAD.WIDE R88, R24.reuse, 0x2, R124 ;  /* 0x0000000218587825 */ /* 0x041fe200078e027c */
[----:B------:R-:W5:Y:S04]  /*3b90*/  LDL.64 R126, [R1+0x1b0] ;  /* 0x0001b000017e7983 */ /* 0x000f680000100a00 */
[----:B------:R-:W5:Y:S01]  /*3ba0*/  LDL.64 R124, [R1+0x190] ;  /* 0x00019000017c7983 */ /* 0x000f620000100a00 */
[----:B-1----:R-:W-:-:S03]  /*3bb0*/  IMAD.WIDE R96, R24, 0x2, R104 ;  /* 0x0000000218607825 */ /* 0x002fc600078e0268 */
[----:B------:R0:W5:Y:S04]  /*3bc0*/  LDG.E.U16 R104, [R90.64] ;  /* 0x000000065a687981 */ /* 0x000168000c1e1500 */
[----:B------:R1:W5:Y:S01]  /*3bd0*/  LDG.E.U16 R105, [R92.64] ;  /* 0x000000065c697981 */ /* 0x000362000c1e1500 */
[----:B0-----:R-:W-:-:S03]  /*3be0*/  IMAD.WIDE R90, R24, 0x2, R118 ;  /* 0x00000002185a7825 */ /* 0x001fc600078e0276 */
[----:B------:R-:W5:Y:S01]  /*3bf0*/  LDL.64 R118, [R1+0x170] ;  /* 0x0001700001767983 */ /* 0x000f620000100a00 */
[----:B-1----:R-:W-:-:S04]  /*3c00*/  IMAD.WIDE R92, R24, 0x2, R112 ;  /* 0x00000002185c7825 */ /* 0x002fc800078e0270 */
[C---:B---3--:R-:W-:Y:S02]  /*3c10*/  IMAD.WIDE R94, R24.reuse, 0x2, R106 ;  /* 0x00000002185e7825 */ /* 0x048fe400078e026a */
[----:B------:R2:W3:Y:S04]  /*3c20*/  LDG.E.U16 R107, [R96.64] ;  /* 0x00000006606b7981 */ /* 0x0004e8000c1e1500 */
[----:B------:R0:W3:Y:S02]  /*3c30*/  LDG.E.U16 R106, [R94.64] ;  /* 0x000000065e6a7981 */ /* 0x0000e4000c1e1500 */
[C---:B0-----:R-:W-:Y:S02]  /*3c40*/  IMAD.WIDE R94, R24.reuse, 0x2, R110 ;  /* 0x00000002185e7825 */ /* 0x041fe400078e026e */
[----:B------:R0:W3:Y:S04]  /*3c50*/  LDG.E.U16 R110, [R92.64] ;  /* 0x000000065c6e7981 */ /* 0x0000e8000c1e1500 */
[----:B------:R1:W3:Y:S01]  /*3c60*/  LDG.E.U16 R111, [R94.64] ;  /* 0x000000065e6f7981 */ /* 0x0002e2000c1e1500 */
[----:B--2---:R-:W-:-:S03]  /*3c70*/  IMAD.WIDE R96, R24, 0x2, R108 ;  /* 0x0000000218607825 */ /* 0x004fc600078e026c */
[----:B------:R2:W3:Y:S01]  /*3c80*/  LDG.E.U16 R109, [R90.64] ;  /* 0x000000065a6d7981 */ /* 0x0004e2000c1e1500 */
[----:B0-----:R-:W-:-:S03]  /*3c90*/  IMAD.WIDE R92, R24, 0x2, R128 ;  /* 0x00000002185c7825 */ /* 0x001fc600078e0280 */
[----:B------:R-:W3:Y:S04]  /*3ca0*/  LDL.64 R128, [R1+0x188] ;  /* 0x0001880001807983 */ /* 0x000ee80000100a00 */
[----:B------:R0:W3:Y:S01]  /*3cb0*/  LDG.E.U16 R108, [R88.64] ;  /* 0x00000006586c7981 */ /* 0x0000e2000c1e1500 */
[----:B--2---:R-:W-:-:S03]  /*3cc0*/  IMAD.WIDE R90, R24, 0x2, R130 ;  /* 0x00000002185a7825 */ /* 0x004fc600078e0282 */
[----:B------:R-:W2:Y:S04]  /*3cd0*/  LDL.64 R130, [R1+0x1a8] ;  /* 0x0001a80001827983 */ /* 0x000ea80000100a00 */
[----:B------:R4:W2:Y:S01]  /*3ce0*/  LDG.E.U16 R112, [R96.64] ;  /* 0x0000000660707981 */ /* 0x0008a2000c1e1500 */
[----:B0-----:R-:W-:-:S03]  /*3cf0*/  IMAD.WIDE R88, R24, 0x2, R132 ;  /* 0x0000000218587825 */ /* 0x001fc600078e0284 */
[----:B------:R-:W2:Y:S04]  /*3d00*/  LDL.64 R132, [R1+0x1a0] ;  /* 0x0001a00001847983 */ /* 0x000ea80000100a00 */
[----:B------:R0:W2:Y:S01]  /*3d10*/  LDG.E.U16 R113, [R88.64] ;  /* 0x0000000658717981 */ /* 0x0000a2000c1e1500 */
[----:B----4-:R-:W-:-:S03]  /*3d20*/  IMAD.WIDE R96, R24, 0x2, R114 ;  /* 0x0000000218607825 */ /* 0x010fc600078e0272 */
[----:B------:R4:W2:Y:S01]  /*3d30*/  LDG.E.U16 R114, [R90.64] ;  /* 0x000000065a727981 */ /* 0x0008a2000c1e1500 */
[----:B-1----:R-:W-:-:S03]  /*3d40*/  IMAD.WIDE R94, R24, 0x2, R116 ;  /* 0x00000002185e7825 */ /* 0x002fc600078e0274 */
[----:B------:R5:W2:Y:S01]  /*3d50*/  LDG.E.U16 R115, [R92.64] ;  /* 0x000000065c737981 */ /* 0x000aa2000c1e1500 */
[----:B0-----:R-:W-:-:S03]  /*3d60*/  IMAD.WIDE R88, R24, 0x2, R140 ;  /* 0x0000000218587825 */ /* 0x001fc600078e028c */
[----:B------:R-:W2:Y:S01]  /*3d70*/  LDL.64 R140, [R1+0x120] ;  /* 0x00012000018c7983 */ /* 0x000ea20000100a00 */
[----:B----4-:R-:W-:-:S03]  /*3d80*/  IMAD.WIDE R90, R24, 0x2, R138 ;  /* 0x00000002185a7825 */ /* 0x010fc600078e028a */
[----:B------:R-:W4:Y:S01]  /*3d90*/  LDL.64 R138, [R1+0x100] ;  /* 0x00010000018a7983 */ /* 0x000f220000100a00 */
[----:B-----5:R-:W-:-:S03]  /*3da0*/  IMAD.WIDE R92, R24, 0x2, R126 ;  /* 0x00000002185c7825 */ /* 0x020fc600078e027e */
[----:B------:R0:W5:Y:S04]  /*3db0*/  LDG.E.U16 R116, [R94.64] ;  /* 0x000000065e747981 */ /* 0x000168000c1e1500 */
[----:B------:R1:W4:Y:S01]  /*3dc0*/  LDG.E.U16 R117, [R96.64] ;  /* 0x0000000660757981 */ /* 0x000322000c1e1500 */
[----:B0-----:R-:W-:-:S03]  /*3dd0*/  IMAD.WIDE R94, R24, 0x2, R124 ;  /* 0x00000002185e7825 */ /* 0x001fc600078e027c */
[----:B------:R0:W5:Y:S04]  /*3de0*/  LDG.E.U16 R124, [R92.64] ;  /* 0x000000065c7c7981 */ /* 0x000168000c1e1500 */
[----:B------:R2:W5:Y:S01]  /*3df0*/  LDG.E.U16 R125, [R94.64] ;  /* 0x000000065e7d7981 */ /* 0x000562000c1e1500 */
[----:B-1----:R-:W-:-:S03]  /*3e00*/  IMAD.WIDE R96, R24, 0x2, R118 ;  /* 0x0000000218607825 */ /* 0x002fc600078e0276 */
[----:B------:R1:W5:Y:S01]  /*3e10*/  LDG.E.U16 R118, [R88.64] ;  /* 0x0000000658767981 */ /* 0x000362000c1e1500 */
[----:B0-----:R-:W-:-:S03]  /*3e20*/  IMAD.WIDE R92, R24, 0x2, R190 ;  /* 0x00000002185c7825 */ /* 0x001fc600078e02be */
[----:B------:R0:W5:Y:S04]  /*3e30*/  LDG.E.U16 R119, [R90.64] ;  /* 0x000000065a777981 */ /* 0x000168000c1e1500 */
[----:B------:R3:W5:Y:S01]  /*3e40*/  LDG.E.U16 R126, [R96.64] ;  /* 0x00000006607e7981 */ /* 0x000762000c1e1500 */
[----:B-1----:R-:W-:-:S03]  /*3e50*/  IMAD.WIDE R88, R24, 0x2, R198 ;  /* 0x0000000218587825 */ /* 0x002fc600078e02c6 */
[----:B------:R-:W5:Y:S01]  /*3e60*/  LDL.64 R198, [R1+0xe8] ;  /* 0x0000e80001c67983 */ /* 0x000f620000100a00 */
[----:B0-----:R-:W-:-:S03]  /*3e70*/  IMAD.WIDE R90, R24, 0x2, R194 ;  /* 0x00000002185a7825 */ /* 0x001fc600078e02c2 */
[----:B------:R0:W5:Y:S04]  /*3e80*/  LDG.E.U16 R127, [R88.64] ;  /* 0x00000006587f7981 */ /* 0x000168000c1e1500 */
[----:B------:R-:W5:Y:S04]  /*3e90*/  LDL.64 R194, [R1+0xe0] ;  /* 0x0000e00001c27983 */ /* 0x000f680000100a00 */
[----:B------:R-:W5:Y:S01]  /*3ea0*/  LDL.64 R190, [R1+0xd8] ;  /* 0x0000d80001be7983 */ /* 0x000f620000100a00 */
[----:B0-----:R-:W-:-:S03]  /*3eb0*/  IMAD.WIDE R88, R24, 0x2, R186 ;  /* 0x0000000218587825 */ /* 0x001fc600078e02ba */
[----:B------:R-:W5:Y:S01]  /*3ec0*/  LDL.64 R186, [R1+0xd0] ;  /* 0x0000d00001ba7983 */ /* 0x000f620000100a00 */
[----:B---3--:R-:W-:-:S03]  /*3ed0*/  IMAD.WIDE R96, R24, 0x2, R128 ;  /* 0x0000000218607825 */ /* 0x008fc600078e0280 */
[----:B------:R0:W3:Y:S04]  /*3ee0*/  LDG.E.U16 R128, [R90.64] ;  /* 0x000000065a807981 */ /* 0x0000e8000c1e1500 */
[----:B------:R1:W3:Y:S01]  /*3ef0*/  LDG.E.U16 R129, [R92.64] ;  /* 0x000000065c817981 */ /* 0x0002e2000c1e1500 */
[----:B--2---:R-:W-:-:S03]  /*3f00*/  IMAD.WIDE R94, R24, 0x2, R130 ;  /* 0x00000002185e7825 */ /* 0x004fc600078e0282 */
[----:B------:R2:W3:Y:S01]  /*3f10*/  LDG.E.U16 R131, [R96.64] ;  /* 0x0000000660837981 */ /* 0x0004e2000c1e1500 */
[----:B0-----:R-:W-:-:S03]  /*3f20*/  IMAD.WIDE R90, R24, 0x2, R182 ;  /* 0x00000002185a7825 */ /* 0x001fc600078e02b6 */
[----:B------:R0:W3:Y:S01]  /*3f30*/  LDG.E.U16 R130, [R94.64] ;  /* 0x000000065e827981 */ /* 0x0000e2000c1e1500 */
[----:B-1----:R-:W-:-:S04]  /*3f40*/  IMAD.WIDE R92, R24, 0x2, R136 ;  /* 0x00000002185c7825 */ /* 0x002fc800078e0288 */
[C---:B--2---:R-:W-:Y:S02]  /*3f50*/  IMAD.WIDE R96, R24.reuse, 0x2, R132 ;  /* 0x0000000218607825 */ /* 0x044fe400078e0284 */
[----:B------:R1:W2:Y:S02]  /*3f60*/  LDG.E.U16 R132, [R88.64] ;  /* 0x0000000658847981 */ /* 0x0002a4000c1e1500 */
[C---:B0-----:R-:W-:Y:S02]  /*3f70*/  IMAD.WIDE R94, R24.reuse, 0x2, R134 ;  /* 0x00000002185e7825 */ /* 0x041fe400078e0286 */
[----:B------:R0:W2:Y:S04]  /*3f80*/  LDG.E.U16 R133, [R90.64] ;  /* 0x000000065a857981 */ /* 0x0000a8000c1e1500 */
[----:B------:R0:W2:Y:S01]  /*3f90*/  LDG.E.U16 R134, [R92.64] ;  /* 0x000000065c867981 */ /* 0x0000a2000c1e1500 */
[----:B-1----:R-:W-:-:S03]  /*3fa0*/  IMAD.WIDE R88, R24, 0x2, R146 ;  /* 0x0000000218587825 */ /* 0x002fc600078e0292 */
[----:B------:R1:W2:Y:S01]  /*3fb0*/  LDG.E.U16 R135, [R94.64] ;  /* 0x000000065e877981 */ /* 0x0002a2000c1e1500 */
[----:B0-----:R-:W-:-:S03]  /*3fc0*/  IMAD.WIDE R90, R24, 0x2, R144 ;  /* 0x00000002185a7825 */ /* 0x001fc600078e0290 */
[----:B------:R4:W2:Y:S01]  /*3fd0*/  LDG.E.U16 R136, [R96.64] ;  /* 0x0000000660887981 */ /* 0x0008a2000c1e1500 */
[----:B------:R-:W-:-:S03]  /*3fe0*/  IMAD.WIDE R92, R24, 0x2, R142 ;  /* 0x00000002185c7825 */ /* 0x000fc600078e028e */
[----:B------:R-:W2:Y:S01]  /*3ff0*/  LDG.E.U16 R88, [R88.64] ;  /* 0x0000000658587981 */ /* 0x000ea2000c1e1500 */
[----:B-1----:R-:W-:-:S03]  /*4000*/  IMAD.WIDE R94, R24, 0x2, R140 ;  /* 0x00000002185e7825 */ /* 0x002fc600078e028c */
[----:B------:R-:W2:Y:S01]  /*4010*/  LDG.E.U16 R90, [R90.64] ;  /* 0x000000065a5a7981 */ /* 0x000ea2000c1e1500 */
[----:B----4-:R-:W-:-:S03]  /*4020*/  IMAD.WIDE R96, R24, 0x2, R138 ;  /* 0x0000000218607825 */ /* 0x010fc600078e028a */
[----:B------:R-:W4:Y:S04]  /*4030*/  LDG.E.U16 R92, [R92.64] ;  /* 0x000000065c5c7981 */ /* 0x000f28000c1e1500 */
[----:B------:R-:W2:Y:S04]  /*4040*/  LDG.E.U16 R94, [R94.64] ;  /* 0x000000065e5e7981 */ /* 0x000ea8000c1e1500 */
[----:B------:R-:W2:Y:S04]  /*4050*/  LDG.E.U16 R96, [R96.64] ;  /* 0x0000000660607981 */ /* 0x000ea8000c1e1500 */
[----:B------:R-:W-:Y:S01]  /*4060*/  BAR.SYNC.DEFER_BLOCKING 0x0 ;  /* 0x0000000000007b1d */ /* 0x000fe20000010000 */
[----:B------:R-:W-:-:S05]  /*4070*/  LOP3.LUT R137, R19, 0x20, RZ, 0x3c, !PT ;  /* 0x0000002013897812 */ /* 0x000fca00078e3cff */
[----:B------:R-:W-:Y:S04]  /*4080*/  STS.U16 [R19], R2 ;  /* 0x0000000213007388 */ /* 0x000fe80000000400 */
        /* <DEDUP_REMOVED lines=11> */
[----:B-----5:R-:W-:Y:S04]  /*4140*/  STS.U16 [R19+0x6000], R116 ;  /* 0x0060007413007388 */ /* 0x020fe80000000400 */
[----:B------:R-:W-:Y:S04]  /*4150*/  STS.U16 [R19+0x6800], R117 ;  /* 0x0068007513007388 */ /* 0x000fe80000000400 */
        /* <DEDUP_REMOVED lines=16> */
[----:B0-----:R-:W-:-:S02]  /*4260*/  LOP3.LUT R9, R20, 0x20, RZ, 0x3c, !PT ;  /* 0x0000002014097812 */ /* 0x001fc400078e3cff */
[C---:B------:R-:W-:Y:S02]  /*4270*/  LOP3.LUT R3, R20.reuse, 0x40, RZ, 0x3c, !PT ;  /* 0x0000004014037812 */ /* 0x040fe400078e3cff */
[----:B------:R-:W-:Y:S01]  /*4280*/  LOP3.LUT R2, R20, 0x60, RZ, 0x3c, !PT ;  /* 0x0000006014027812 */ /* 0x000fe200078e3cff */
[----:B---3--:R-:W-:Y:S04]  /*4290*/  STS.U16 [R137+0x7200], R128 ;  /* 0x0072008089007388 */ /* 0x008fe80000000400 */
        /* <DEDUP_REMOVED lines=13> */
[----:B--2---:R-:W-:Y:S04]  /*4370*/  STS.U16 [R252+0x6400], R132 ;  /* 0x00640084fc007388 */ /* 0x004fe80000000400 */
        /* <DEDUP_REMOVED lines=19> */
[----:B------:R-:W-:Y:S06]  /*44b0*/  BAR.SYNC.DEFER_BLOCKING 0x0 ;  /* 0x0000000000007b1d */ /* 0x000fec0000010000 */
[----:B------:R-:W-:Y:S04]  /*44c0*/  LDSM.16.MT88.4 R76, [R20+0x8000] ;  /* 0x00800000144c783b */ /* 0x000fe80000004200 */
[----:B------:R-:W0:Y:S04]  /*44d0*/  LDSM.16.M88.4 R56, [R22] ;  /* 0x000000001638783b */ /* 0x000e280000000200 */
[----:B------:R-:W1:Y:S04]  /*44e0*/  LDSM.16.M88.4 R4, [R22+0x4000] ;  /* 0x004000001604783b */ /* 0x000e680000000200 */
[----:B------:R-:W2:Y:S04]  /*44f0*/  LDSM.16.MT88.4 R144, [R9+0x8000] ;  /* 0x008000000990783b */ /* 0x000ea80000004200 */
[----:B------:R-:W3:Y:S04]  /*4500*/  LDSM.16.MT88.4 R80, [R3+0x8000] ;  /* 0x008000000350783b */ /* 0x000ee80000004200 */
[----:B------:R-:W4:Y:S04]  /*4510*/  LDSM.16.MT88.4 R108, [R2+0x8000] ;  /* 0x00800000026c783b */ /* 0x000f280000004200 */
[----:B------:R-:W5:Y:S04]  /*4520*/  LDSM.16.MT88.4 R92, [R20+0x8800] ;  /* 0x00880000145c783b */ /* 0x000f680000004200 */
[----:B------:R-:W3:Y:S04]  /*4530*/  LDSM.16.MT88.4 R140, [R9+0x8800] ;  /* 0x00880000098c783b */ /* 0x000ee80000004200 */
[----:B------:R-:W4:Y:S04]  /*4540*/  LDSM.16.MT88.4 R132, [R3+0x8800] ;  /* 0x008800000384783b */ /* 0x000f280000004200 */
[----:B------:R-:W4:Y:S04]  /*4550*/  LDSM.16.MT88.4 R128, [R2+0x8800] ;  /* 0x008800000280783b */ /* 0x000f280000004200 */
[----:B------:R-:W-:Y:S01]  /*4560*/  LDSM.16.MT88.4 R124, [R20+0x9000] ;  /* 0x00900000147c783b */ /* 0x000fe20000004200 */
[C---:B0-----:R-:W-:Y:S03]  /*4570*/  HMMA.16816.F32 R84, R76.reuse, R56, RZ ;  /* 0x000000384c54723c */ /* 0x041fe600000018ff */
[----:B------:R-:W0:Y:S04]  /*4580*/  LDSM.16.M88.4 R112, [R167] ;  /* 0x00000000a770783b */ /* 0x000e280000000200 */
[----:B------:R-:W0:Y:S01]  /*4590*/  LDSM.16.M88.4 R116, [R167+0x4000] ;  /* 0x00400000a774783b */ /* 0x000e220000000200 */
[----:B-1----:R-:W-:Y:S03]  /*45a0*/  HMMA.16816.F32 R76, R76, R4, RZ ;  /* 0x000000044c4c723c */ /* 0x002fe600000018ff */
[----:B------:R-:W1:Y:S04]  /*45b0*/  LDSM.16.MT88.4 R100, [R3+0x9000] ;  /* 0x009000000364783b */ /* 0x000e680000004200 */
[----:B------:R-:W-:Y:S01]  /*45c0*/  LDSM.16.MT88.4 R96, [R9+0x9000] ;  /* 0x009000000960783b */ /* 0x000fe20000004200 */
[-C--:B--2---:R-:W-:Y:S08]  /*45d0*/  HMMA.16816.F32 R88, R144, R56.reuse, RZ ;  /* 0x000000389058723c */ /* 0x084ff000000018ff */
[-C--:B---3--:R-:W-:Y:S08]  /*45e0*/  HMMA.16816.F32 R136, R80, R56.reuse, RZ ;  /* 0x000000385088723c */ /* 0x088ff000000018ff */
[----:B----4-:R-:W-:Y:S08]  /*45f0*/  HMMA.16816.F32 R104, R108, R56, RZ ;  /* 0x000000386c68723c */ /* 0x010ff000000018ff */
[-C--:B------:R-:W-:Y:S08]  /*4600*/  HMMA.16816.F32 R144, R144, R4.reuse, RZ ;  /* 0x000000049090723c */ /* 0x080ff000000018ff */
[-C--:B------:R-:W-:Y:S08]  /*4610*/  HMMA.16816.F32 R80, R80, R4.reuse, RZ ;  /* 0x000000045050723c */ /* 0x080ff000000018ff */
[----:B------:R-:W-:Y:S08]  /*4620*/  HMMA.16816.F32 R108, R108, R4, RZ ;  /* 0x000000046c6c723c */ /* 0x000ff000000018ff */
[C---:B-----5:R-:W-:Y:S08]  /*4630*/  HMMA.16816.F32 R84, R92.reuse, R58, R84 ;  /* 0x0000003a5c54723c */ /* 0x060ff00000001854 */
[-C--:B------:R-:W-:Y:S01]  /*4640*/  HMMA.16816.F32 R92, R92, R6.reuse, R76 ;  /* 0x000000065c5c723c */ /* 0x080fe2000000184c */
[----:B------:R-:W-:Y:S07]  /*4650*/  LDSM.16.MT88.4 R76, [R2+0x9000] ;  /* 0x00900000024c783b */ /* 0x000fee0000004200 */
[----:B------:R-:W-:Y:S08]  /*4660*/  HMMA.16816.F32 R144, R140, R6, R144 ;  /* 0x000000068c90723c */ /* 0x000ff00000001890 */
[C---:B------:R-:W-:Y:S08]  /*4670*/  HMMA.16816.F32 R136, R132.reuse, R58, R136 ;  /* 0x0000003a8488723c */ /* 0x040ff00000001888 */
[-C--:B------:R-:W-:Y:S01]  /*4680*/  HMMA.16816.F32 R80, R132, R6.reuse, R80 ;  /* 0x000000068450723c */ /* 0x080fe20000001850 */
[----:B------:R-:W-:Y:S07]  /*4690*/  LDSM.16.M88.4 R132, [R22+0x4080] ;  /* 0x004080001684783b */ /* 0x000fee0000000200 */
[----:B------:R-:W-:Y:S01]  /*46a0*/  HMMA.16816.F32 R108, R128, R6, R108 ;  /* 0x00000006806c723c */ /* 0x000fe2000000186c */
[----:B------:R-:W2:Y:S07]  /*46b0*/  LDSM.16.MT88.4 R4, [R20+0x9800] ;  /* 0x009800001404783b */ /* 0x000eae0000004200 */
[C---:B0-----:R-:W-:Y:S08]  /*46c0*/  HMMA.16816.F32 R84, R124.reuse, R112, R84 ;  /* 0x000000707c54723c */ /* 0x041ff00000001854 */
[----:B------:R-:W-:Y:S01]  /*46d0*/  HMMA.16816.F32 R92, R124, R116, R92 ;  /* 0x000000747c5c723c */ /* 0x000fe2000000185c */
[----:B------:R-:W0:Y:S07]  /*46e0*/  LDSM.16.MT88.4 R124, [R3+0x9800] ;  /* 0x00980000037c783b */ /* 0x000e2e0000004200 */
[-C--:B------:R-:W-:Y:S01]  /*46f0*/  HMMA.16816.F32 R88, R140, R58.reuse, R88 ;  /* 0x0000003a8c58723c */ /* 0x080fe20000001858 */
[----:B------:R-:W-:Y:S07]  /*4700*/  LDSM.16.MT88.4 R140, [R9+0xa000] ;  /* 0x00a00000098c783b */ /* 0x000fee0000004200 */
[----:B------:R-:W-:Y:S01]  /*4710*/  HMMA.16816.F32 R104, R128, R58, R104 ;  /* 0x0000003a8068723c */ /* 0x000fe20000001868 */
[----:B------:R-:W-:Y:S04]  /*4720*/  LDSM.16.M88.4 R128, [R22+0x80] ;  /* 0x000080001680783b */ /* 0x000fe80000000200 */
[----:B------:R-:W-:Y:S03]  /*4730*/  LDSM.16.MT88.4 R56, [R9+0x9800] ;  /* 0x009800000938783b */ /* 0x000fe60000004200 */
[C---:B-1----:R-:W-:Y:S08]  /*4740*/  HMMA.16816.F32 R136, R100.reuse, R112, R136 ;  /* 0x000000706488723c */ /* 0x042ff00000001888 */
[----:B------:R-:W-:Y:S01]  /*4750*/  HMMA.16816.F32 R80, R100, R116, R80 ;  /* 0x000000746450723c */ /* 0x000fe20000001850 */
[----:B------:R-:W1:Y:S07]  /*4760*/  LDSM.16.MT88.4 R100, [R20+0xa000] ;  /* 0x00a000001464783b */ /* 0x000e6e0000004200 */
[C---:B--2---:R-:W-:Y:S08]  /*4770*/  HMMA.16816.F32 R84, R4.reuse, R114, R84 ;  /* 0x000000720454723c */ /* 0x044ff00000001854 */
[----:B------:R-:W-:Y:S01]  /*4780*/  HMMA.16816.F32 R92, R4, R118, R92 ;  /* 0x00000076045c723c */ /* 0x000fe2000000185c */
[----:B------:R-:W2:Y:S07]  /*4790*/  LDSM.16.MT88.4 R4, [R3+0xa000] ;  /* 0x00a000000304783b */ /* 0x000eae0000004200 */
[C---:B------:R-:W-:Y:S08]  /*47a0*/  HMMA.16816.F32 R88, R96.reuse, R112, R88 ;  /* 0x000000706058723c */ /* 0x040ff00000001858 */
[----:B------:R-:W-:Y:S01]  /*47b0*/  HMMA.16816.F32 R144, R96, R116, R144 ;  /* 0x000000746090723c */ /* 0x000fe20000001890 */
[----:B------:R-:W3:Y:S07]  /*47c0*/  LDSM.16.MT88.4 R96, [R2+0x9800] ;  /* 0x009800000260783b */ /* 0x000eee0000004200 */
[----:B0-----:R-:W-:Y:S08]  /*47d0*/  HMMA.16816.F32 R136, R124, R114, R136 ;  /* 0x000000727c88723c */ /* 0x001ff00000001888 */
[C---:B------:R-:W-:Y:S08]  /*47e0*/  HMMA.16816.F32 R104, R76.reuse, R112, R104 ;  /* 0x000000704c68723c */ /* 0x040ff00000001868 */
[----:B------:R-:W-:Y:S01]  /*47f0*/  HMMA.16816.F32 R108, R76, R116, R108 ;  /* 0x000000744c6c723c */ /* 0x000fe2000000186c */
[----:B------:R-:W-:Y:S07]  /*4800*/  LDSM.16.MT88.4 R76, [R20+0xa800] ;  /* 0x00a80000144c783b */ /* 0x000fee0000004200 */
[----:B------:R-:W-:Y:S01]  /*4810*/  HMMA.16816.F32 R80, R124, R118, R80 ;  /* 0x000000767c50723c */ /* 0x000fe20000001850 */
[----:B------:R-:W-:Y:S07]  /*4820*/  LDSM.16.MT88.4 R124, [R9+0xb800] ;  /* 0x00b80000097c783b */ /* 0x000fee0000004200 */
[C---:B-1----:R-:W-:Y:S08]  /*4830*/  HMMA.16816.F32 R84, R100.reuse, R128, R84 ;  /* 0x000000806454723c */ /* 0x042ff00000001854 */
[----:B------:R-:W-:Y:S01]  /*4840*/  HMMA.16816.F32 R92, R100, R132, R92 ;  /* 0x00000084645c723c */ /* 0x000fe2000000185c */
[----:B------:R-:W0:Y:S07]  /*4850*/  LDSM.16.MT88.4 R100, [R3+0xa800] ;  /* 0x00a800000364783b */ /* 0x000e2e0000004200 */
[C---:B------:R-:W-:Y:S08]  /*4860*/  HMMA.16816.F32 R88, R56.reuse, R114, R88 ;  /* 0x000000723858723c */ /* 0x040ff00000001858 */
[----:B------:R-:W-:Y:S01]  /*4870*/  HMMA.16816.F32 R144, R56, R118, R144 ;  /* 0x000000763890723c */ /* 0x000fe20000001890 */
[----:B------:R-:W1:Y:S07]  /*4880*/  LDSM.16.MT88.4 R56, [R2+0xa000] ;  /* 0x00a000000238783b */ /* 0x000e6e0000004200 */
[----:B--2---:R-:W-:Y:S08]  /*4890*/  HMMA.16816.F32 R136, R4, R128, R136 ;  /* 0x000000800488723c */ /* 0x004ff00000001888 */
[C---:B---3--:R-:W-:Y:S01]  /*48a0*/  HMMA.16816.F32 R104, R96.reuse, R114, R104 ;  /* 0x000000726068723c */ /* 0x048fe20000001868 */
[----:B------:R-:W-:Y:S07]  /*48b0*/  LDSM.16.MT88.4 R112, [R2+0xa800] ;  /* 0x00a800000270783b */ /* 0x000fee0000004200 */
[----:B------:R-:W-:Y:S01]  /*48c0*/  HMMA.16816.F32 R108, R96, R118, R108 ;  /* 0x00000076606c723c */ /* 0x000fe2000000186c */
[----:B------:R-:W2:Y:S04]  /*48d0*/  LDSM.16.MT88.4 R96, [R9+0xa800] ;  /* 0x00a800000960783b */ /* 0x000ea80000004200 */
[----:B------:R-:W-:Y:S03]  /*48e0*/  LDSM.16.MT88.4 R116, [R2+0xb000] ;  /* 0x00b000000274783b */ /* 0x000fe60000004200 */
[----:B------:R-:W-:Y:S01]  /*48f0*/  HMMA.16816.F32 R80, R4, R132, R80 ;  /* 0x000000840450723c */ /* 0x000fe20000001850 */
[----:B------:R-:W-:Y:S07]  /*4900*/  LDSM.16.M88.4 R4, [R167+0x80] ;  /* 0x00008000a704783b */ /* 0x000fee0000000200 */
[C---:B------:R-:W-:Y:S08]  /*4910*/  HMMA.16816.F32 R88, R140.reuse, R128, R88 ;  /* 0x000000808c58723c */ /* 0x040ff00000001858 */
[----:B------:R-:W-:Y:S01]  /*4920*/  HMMA.16816.F32 R144, R140, R132, R144 ;  /* 0x000000848c90723c */ /* 0x000fe20000001890 */
[----:B------:R-:W3:Y:S04]  /*4930*/  LDL.64 R142, [R1+0xa8] ;  /* 0x0000a800018e7983 */ /* 0x000ee80000100a00 */
[----:B------:R-:W4:Y:S03]  /*4940*/  LDL.64 R140, [R1+0xa0] ;  /* 0x0000a000018c7983 */ /* 0x000f260000100a00 */
[----:B0-----:R-:W-:Y:S08]  /*4950*/  HMMA.16816.F32 R136, R100, R130, R136 ;  /* 0x000000826488723c */ /* 0x001ff00000001888 */
[C---:B-1----:R-:W-:Y:S01]  /*4960*/  HMMA.16816.F32 R104, R56.reuse, R128, R104 ;  /* 0x000000803868723c */ /* 0x042fe20000001868 */
[----:B------:R-:W5:Y:S07]  /*4970*/  LDL.64 R128, [R1+0xc0] ;  /* 0x0000c00001807983 */ /* 0x000f6e0000100a00 */
[----:B------:R-:W-:Y:S01]  /*4980*/  HMMA.16816.F32 R108, R56, R132, R108 ;  /* 0x00000084386c723c */ /* 0x000fe2000000186c */
[----:B------:R-:W0:Y:S07]  /*4990*/  LDSM.16.MT88.4 R56, [R20+0xb000] ;  /* 0x00b000001438783b */ /* 0x000e2e0000004200 */
[C---:B------:R-:W-:Y:S08]  /*49a0*/  HMMA.16816.F32 R84, R76.reuse, R130, R84 ;  /* 0x000000824c54723c */ /* 0x040ff00000001854 */
[-C--:B------:R-:W-:Y:S01]  /*49b0*/  HMMA.16816.F32 R92, R76, R134.reuse, R92 ;  /* 0x000000864c5c723c */ /* 0x080fe2000000185c */
[----:B------:R-:W1:Y:S07]  /*49c0*/  LDSM.16.M88.4 R76, [R167+0x4080] ;  /* 0x00408000a74c783b */ /* 0x000e6e0000000200 */
[----:B------:R-:W-:Y:S01]  /*49d0*/  HMMA.16816.F32 R100, R100, R134, R80 ;  /* 0x000000866464723c */ /* 0x000fe20000001850 */
[----:B------:R-:W1:Y:S07]  /*49e0*/  LDSM.16.MT88.4 R80, [R9+0xb000] ;  /* 0x00b000000950783b */ /* 0x000e6e0000004200 */
[C---:B--2---:R-:W-:Y:S08]  /*49f0*/  HMMA.16816.F32 R88, R96.reuse, R130, R88 ;  /* 0x000000826058723c */ /* 0x044ff00000001858 */
[----:B------:R-:W-:Y:S01]  /*4a00*/  HMMA.16816.F32 R144, R96, R134, R144 ;  /* 0x000000866090723c */ /* 0x000fe20000001890 */
[----:B------:R-:W2:Y:S07]  /*4a10*/  LDSM.16.MT88.4 R96, [R3+0xb000] ;  /* 0x00b000000360783b */ /* 0x000eae0000004200 */
[C---:B------:R-:W-:Y:S08]  /*4a20*/  HMMA.16816.F32 R104, R112.reuse, R130, R104 ;  /* 0x000000827068723c */ /* 0x040ff00000001868 */
[----:B------:R-:W-:Y:S01]  /*4a30*/  HMMA.16816.F32 R108, R112, R134, R108 ;  /* 0x00000086706c723c */ /* 0x000fe2000000186c */
[----:B------:R-:W2:Y:S07]  /*4a40*/  LDSM.16.MT88.4 R112, [R20+0xb800] ;  /* 0x00b800001470783b */ /* 0x000eae0000004200 */
[C---:B0-----:R-:W-:Y:S08]  /*4a50*/  HMMA.16816.F32 R84, R56.reuse, R4, R84 ;  /* 0x000000043854723c */ /* 0x041ff00000001854 */
[----:B-1----:R-:W-:Y:S01]  /*4a60*/  HMMA.16816.F32 R92, R56, R76, R92 ;  /* 0x0000004c385c723c */ /* 0x002fe2000000185c */
[----:B------:R-:W0:Y:S07]  /*4a70*/  LDSM.16.MT88.4 R56, [R3+0xb800] ;  /* 0x00b800000338783b */ /* 0x000e2e0000004200 */
[C---:B------:R-:W-:Y:S08]  /*4a80*/  HMMA.16816.F32 R88, R80.reuse, R4, R88 ;  /* 0x000000045058723c */ /* 0x040ff00000001858 */
[-C--:B------:R-:W-:Y:S01]  /*4a90*/  HMMA.16816.F32 R144, R80, R76.reuse, R144 ;  /* 0x0000004c5090723c */ /* 0x080fe20000001890 */
[----:B------:R1:W0:Y:S04]  /*4aa0*/  LDSM.16.MT88.4 R80, [R2+0xb800] ;  /* 0x00b800000250783b */ /* 0x0002280000004200 */
[----:B------:R-:W1:Y:S03]  /*4ab0*/  S2R R167, SR_TID.X ;  /* 0x0000000000a77919 */ /* 0x000e660000002100 */
[-C--:B--2---:R-:W-:Y:S08]  /*4ac0*/  HMMA.16816.F32 R100, R96, R76.reuse, R100 ;  /* 0x0000004c6064723c */ /* 0x084ff00000001864 */
[----:B------:R-:W-:Y:S08]  /*4ad0*/  HMMA.16816.F32 R108, R116, R76, R108 ;  /* 0x0000004c746c723c */ /* 0x000ff0000000186c */
[----:B------:R-:W-:Y:S08]  /*4ae0*/  HMMA.16816.F32 R136, R96, R4, R136 ;  /* 0x000000046088723c */ /* 0x000ff00000001888 */
[----:B------:R-:W-:Y:S01]  /*4af0*/  HMMA.16816.F32 R92, R112, R78, R92 ;  /* 0x0000004e705c723c */ /* 0x000fe2000000185c */
[----:B-1----:R-:W-:-:S07]  /*4b00*/  SHF.L.U32 R182, R167, 0x1, RZ ;  /* 0x00000001a7b67819 */ /* 0x002fce00000006ff */
[----:B------:R-:W-:Y:S08]  /*4b10*/  HMMA.16816.F32 R144, R124, R78, R144 ;  /* 0x0000004e7c90723c */ /* 0x000ff00000001890 */
[----:B------:R-:W-:Y:S01]  /*4b20*/  HMMA.16816.F32 R104, R116, R4, R104 ;  /* 0x000000047468723c */ /* 0x000fe20000001868 */
[----:B------:R-:W-:Y:S02]  /*4b30*/  LOP3.LUT R167, R167, 0xe0, RZ, 0xc0, !PT ;  /* 0x000000e0a7a77812 */ /* 0x000fe400078ec0ff */
[----:B------:R-:W-:-:S02]  /*4b40*/  LOP3.LUT R2, R182, 0x6, RZ, 0xc0, !PT ;  /* 0x00000006b6027812 */ /* 0x000fc400078ec0ff */
[----:B------:R-:W2:Y:S03]  /*4b50*/  LDL.64 R182, [R1+0xb8] ;  /* 0x0000b80001b67983 */ /* 0x000ea60000100a00 */
[----:B------:R-:W-:Y:S01]  /*4b60*/  HMMA.16816.F32 R84, R112, R6, R84 ;  /* 0x000000067054723c */ /* 0x000fe20000001854 */
[----:B------:R-:W-:-:S07]  /*4b70*/  LEA.HI R2, R167, R2, RZ, 0x1e ;  /* 0x00000002a7027211 */ /* 0x000fce00078ff0ff */
[-C--:B0-----:R-:W-:Y:S08]  /*4b80*/  HMMA.16816.F32 R100, R56, R78.reuse, R100 ;  /* 0x0000004e3864723c */ /* 0x081ff00000001864 */
[----:B------:R-:W-:Y:S01]  /*4b90*/  HMMA.16816.F32 R108, R80, R78, R108 ;  /* 0x0000004e506c723c */ /* 0x000fe2000000186c */
[----:B------:R-:W-:-:S07]  /*4ba0*/  IADD3 R2, R2, UR4, RZ ;  /* 0x0000000402027c10 */ /* 0x000fce000fffe0ff */
[----:B------:R-:W-:Y:S01]  /*4bb0*/  HMMA.16816.F32 R88, R124, R6, R88 ;  /* 0x000000067c58723c */ /* 0x000fe20000001858 */
[----:B------:R-:W-:-:S07]  /*4bc0*/  IADD3 R3, R2, 0x40, RZ ;  /* 0x0000004002037810 */ /* 0x000fce0007ffe0ff */
[-C--:B------:R-:W-:Y:S01]  /*4bd0*/  HMMA.16816.F32 R136, R56, R6.reuse, R136 ;  /* 0x000000063888723c */ /* 0x080fe20000001888 */
[----:B------:R-:W-:Y:S01]  /*4be0*/  FMUL R8, R92, c[0x0][0x188] ;  /* 0x000062005c087a20 */ /* 0x000fe20000400000 */
[-C--:B------:R-:W-:Y:S01]  /*4bf0*/  ISETP.GE.AND P2, PT, R25, R3.reuse, PT ;  /* 0x000000031900720c */ /* 0x080fe20003f46270 */
[----:B------:R-:W-:Y:S01]  /*4c00*/  FMUL R4, R94, c[0x0][0x188] ;  /* 0x000062005e047a20 */ /* 0x000fe20000400000 */
[-C--:B------:R-:W-:Y:S01]  /*4c10*/  ISETP.GE.AND P4, PT, R26, R3.reuse, PT ;  /* 0x000000031a00720c */ /* 0x080fe20003f86270 */
[----:B------:R-:W-:Y:S01]  /*4c20*/  FMUL R5, R144, c[0x0][0x188] ;  /* 0x0000620090057a20 */ /* 0x000fe20000400000 */
[-C--:B------:R-:W-:Y:S02]  /*4c30*/  ISETP.GE.AND P3, PT, R27, R3.reuse, PT ;  /* 0x000000031b00720c */ /* 0x080fe40003f66270 */
[----:B------:R-:W-:Y:S01]  /*4c40*/  HMMA.16816.F32 R104, R80, R6, R104 ;  /* 0x000000065068723c */ /* 0x000fe20000001868 */
[----:B------:R-:W-:Y:S02]  /*4c50*/  ISETP.GE.AND P6, PT, R28, R3, PT ;  /* 0x000000031c00720c */ /* 0x000fe40003fc6270 */
[----:B------:R-:W-:-:S04]  /*4c60*/  FSEL R8, R8, -INF , P2 ;  /* 0xff80000008087808 */ /* 0x000fc80001000000 */
[----:B------:R-:W-:Y:S01]  /*4c70*/  FMUL R6, R146, c[0x0][0x188] ;  /* 0x0000620092067a20 */ /* 0x000fe20000400000 */
[----:B------:R-:W-:Y:S02]  /*4c80*/  FSEL R4, R4, -INF , P4 ;  /* 0xff80000004047808 */ /* 0x000fe40002000000 */
[----:B------:R-:W-:Y:S01]  /*4c90*/  FSEL R5, R5, -INF , P3 ;  /* 0xff80000005057808 */ /* 0x000fe20001800000 */
[----:B------:R-:W-:Y:S01]  /*4ca0*/  FMUL R7, R100, c[0x0][0x188] ;  /* 0x0000620064077a20 */ /* 0x000fe20000400000 */
[-C--:B------:R-:W-:Y:S01]  /*4cb0*/  ISETP.GE.AND P5, PT, R29, R3.reuse, PT ;  /* 0x000000031d00720c */ /* 0x080fe20003fa6270 */
[----:B------:R-:W-:Y:S01]  /*4cc0*/  FMUL R59, R102, c[0x0][0x188] ;  /* 0x00006200663b7a20 */ /* 0x000fe20000400000 */
[-C--:B------:R-:W-:Y:S01]  /*4cd0*/  ISETP.GE.AND P2, PT, R30, R3.reuse, PT ;  /* 0x000000031e00720c */ /* 0x080fe20003f46270 */
[----:B------:R-:W-:Y:S01]  /*4ce0*/  FMUL R9, R108, c[0x0][0x188] ;  /* 0x000062006c097a20 */ /* 0x000fe20000400000 */
[-C--:B------:R-:W-:Y:S01]  /*4cf0*/  ISETP.GE.AND P4, PT, R31, R3.reuse, PT ;  /* 0x000000031f00720c */ /* 0x080fe20003f86270 */
[----:B------:R-:W-:Y:S01]  /*4d00*/  FMUL R56, R110, c[0x0][0x188] ;  /* 0x000062006e387a20 */ /* 0x000fe20000400000 */
[----:B------:R-:W-:Y:S01]  /*4d10*/  ISETP.GE.AND P3, PT, R32, R3, PT ;  /* 0x000000032000720c */ /* 0x000fe20003f66270 */
[----:B------:R-:W-:Y:S01]  /*4d20*/  FMUL R3, R84, c[0x0][0x188] ;  /* 0x0000620054037a20 */ /* 0x000fe20000400000 */
[----:B------:R-:W-:-:S02]  /*4d30*/  FSEL R6, R6, -INF , P6 ;  /* 0xff80000006067808 */ /* 0x000fc40003000000 */
[----:B------:R-:W-:Y:S01]  /*4d40*/  ISETP.GE.AND P6, PT, R25, R2, PT ;  /* 0x000000021900720c */ /* 0x000fe20003fc6270 */
[----:B------:R-:W-:Y:S01]  /*4d50*/  FMUL R79, R85, c[0x0][0x188] ;  /* 0x00006200554f7a20 */ /* 0x000fe20000400000 */
[----:B------:R-:W-:Y:S01]  /*4d60*/  FSEL R7, R7, -INF , P5 ;  /* 0xff80000007077808 */ /* 0x000fe20002800000 */
[----:B------:R-:W-:Y:S01]  /*4d70*/  FMUL R86, R86, c[0x0][0x188] ;  /* 0x0000620056567a20 */ /* 0x000fe20000400000 */
[----:B------:R-:W-:Y:S01]  /*4d80*/  FSEL R59, R59, -INF , P2 ;  /* 0xff8000003b3b7808 */ /* 0x000fe20001000000 */
[----:B------:R-:W-:Y:S01]  /*4d90*/  FMUL R78, R87, c[0x0][0x188] ;  /* 0x00006200574e7a20 */ /* 0x000fe20000400000 */
[----:B------:R-:W-:Y:S01]  /*4da0*/  FSEL R9, R9, -INF , P4 ;  /* 0xff80000009097808 */ /* 0x000fe20002000000 */
[----:B------:R-:W-:Y:S01]  /*4db0*/  FMUL R88, R88, c[0x0][0x188] ;  /* 0x0000620058587a20 */ /* 0x000fe20000400000 */
[----:B------:R-:W-:Y:S01]  /*4dc0*/  FSEL R56, R56, -INF , P3 ;  /* 0xff80000038387808 */ /* 0x000fe20001800000 */
[----:B------:R-:W-:Y:S01]  /*4dd0*/  FMUL R89, R89, c[0x0][0x188] ;  /* 0x0000620059597a20 */ /* 0x000fe20000400000 */
[----:B------:R-:W-:-:S02]  /*4de0*/  FSEL R3, R3, -INF , P6 ;  /* 0xff80000003037808 */ /* 0x000fc40003000000 */
[-C--:B------:R-:W-:Y:S02]  /*4df0*/  ISETP.GT.AND P5, PT, R25, R2.reuse, PT ;  /* 0x000000021900720c */ /* 0x080fe40003fa4270 */
[CC--:B------:R-:W-:Y:S02]  /*4e00*/  ISETP.GE.AND P2, PT, R26.reuse, R2.reuse, PT ;  /* 0x000000021a00720c */ /* 0x0c0fe40003f46270 */
[-C--:B------:R-:W-:Y:S02]  /*4e10*/  ISETP.GT.AND P4, PT, R26, R2.reuse, PT ;  /* 0x000000021a00720c */ /* 0x080fe40003f84270 */
[CC--:B------:R-:W-:Y:S02]  /*4e20*/  ISETP.GE.AND P3, PT, R27.reuse, R2.reuse, PT ;  /* 0x000000021b00720c */ /* 0x0c0fe40003f66270 */
[----:B------:R-:W-:Y:S01]  /*4e30*/  ISETP.GT.AND P6, PT, R27, R2, PT ;  /* 0x000000021b00720c */ /* 0x000fe20003fc4270 */
        /* <DEDUP_REMOVED lines=10> */
[CC--:B------:R-:W-:Y:S02]  /*4ee0*/  ISETP.GE.AND P5, PT, R28.reuse, R2.reuse, PT ;  /* 0x000000021c00720c */ /* 0x0c0fe40003fa6270 */
[-C--:B------:R-:W-:Y:S02]  /*4ef0*/  ISETP.GT.AND P2, PT, R28, R2.reuse, PT ;  /* 0x000000021c00720c */ /* 0x080fe40003f44270 */
[CC--:B------:R-:W-:Y:S02]  /*4f00*/  ISETP.GE.AND P4, PT, R29.reuse, R2.reuse, PT ;  /* 0x000000021d00720c */ /* 0x0c0fe40003f86270 */
[-C--:B------:R-:W-:Y:S02]  /*4f10*/  ISETP.GT.AND P3, PT, R29, R2.reuse, PT ;  /* 0x000000021d00720c */ /* 0x080fe40003f64270 */
[-C--:B------:R-:W-:Y:S01]  /*4f20*/  ISETP.GE.AND P6, PT, R30, R2.reuse, PT ;  /* 0x000000021e00720c */ /* 0x080fe20003fc6270 */
        /* <DEDUP_REMOVED lines=11> */
[-C--:B------:R-:W-:Y:S01]  /*4fe0*/  ISETP.GT.AND P5, PT, R30, R2.reuse, PT ;  /* 0x000000021e00720c */ /* 0x080fe20003fa4270 */
[----:B------:R-:W-:Y:S01]  /*4ff0*/  FMUL R92, R145, c[0x0][0x188] ;  /* 0x00006200915c7a20 */ /* 0x000fe20000400000 */
[-C--:B------:R-:W-:Y:S01]  /*5000*/  ISETP.GE.AND P2, PT, R31, R2.reuse, PT ;  /* 0x000000021f00720c */ /* 0x080fe20003f46270 */
[----:B------:R-:W-:Y:S01]  /*5010*/  FMUL R57, R107, c[0x0][0x188] ;  /* 0x000062006b397a20 */ /* 0x000fe20000400000 */
[----:B------:R-:W-:-:S02]  /*5020*/  ISETP.GT.AND P4, PT, R31, R2, PT ;  /* 0x000000021f00720c */ /* 0x000fc40003f84270 */
[----:B------:R-:W-:Y:S02]  /*5030*/  FMNMX R110, R3, R79, !PT ;  /* 0x0000004f036e7209 */ /* 0x000fe40007800000 */
[----:B------:R-:W-:Y:S01]  /*5040*/  FMNMX R108, R94, R78, !PT ;  /* 0x0000004e5e6c7209 */ /* 0x000fe20007800000 */
[----:B------:R-:W-:Y:S01]  /*5050*/  FMUL R89, R101, c[0x0][0x188] ;  /* 0x0000620065597a20 */ /* 0x000fe20000400000 */
[CC--:B------:R-:W-:Y:S01]  /*5060*/  ISETP.GE.AND P3, PT, R32.reuse, R2.reuse, PT ;  /* 0x000000022000720c */ /* 0x0c0fe20003f66270 */
[----:B------:R-:W-:Y:S01]  /*5070*/  FMUL R86, R103, c[0x0][0x188] ;  /* 0x0000620067567a20 */ /* 0x000fe20000400000 */
[----:B------:R-:W-:Y:S01]  /*5080*/  ISETP.GT.AND P6, PT, R32, R2, PT ;  /* 0x000000022000720c */ /* 0x000fe20003fc4270 */
[----:B------:R-:W-:Y:S01]  /*5090*/  FMUL R82, R109, c[0x0][0x188] ;  /* 0x000062006d527a20 */ /* 0x000fe20000400000 */
[----:B------:R-:W-:Y:S01]  /*50a0*/  IADD3 R2, R2, 0x41, RZ ;  /* 0x0000004102027810 */ /* 0x000fe20007ffe0ff */
[----:B------:R-:W-:Y:S01]  /*50b0*/  FMUL R76, R111, c[0x0][0x188] ;  /* 0x000062006f4c7a20 */ /* 0x000fe20000400000 */
[----:B------:R-:W-:Y:S01]  /*50c0*/  FSEL R84, R84, -INF , P5 ;  /* 0xff80000054547808 */ /* 0x000fe20002800000 */
[----:B------:R-:W0:Y:S01]  /*50d0*/  S2R R167, SR_TID.X ;  /* 0x0000000000a77919 */ /* 0x000e220000002100 */
[----:B------:R-:W-:-:S02]  /*50e0*/  ISETP.GE.AND P5, PT, R25, R2, PT ;  /* 0x000000021900720c */ /* 0x000fc40003fa6270 */
[----:B------:R-:W-:Y:S01]  /*50f0*/  FSEL R81, R81, -INF , P2 ;  /* 0xff80000051517808 */ /* 0x000fe20001000000 */
[----:B------:R-:W2:Y:S01]  /*5100*/  LDL.64 R138, [R1+0xf0] ;  /* 0x0000f000018a7983 */ /* 0x000ea20000100a00 */
[-C--:B------:R-:W-:Y:S02]  /*5110*/  ISETP.GE.AND P2, PT, R26, R2.reuse, PT ;  /* 0x000000021a00720c */ /* 0x080fe40003f46270 */
[----:B------:R-:W-:Y:S01]  /*5120*/  FSEL R77, R77, -INF , P4 ;  /* 0xff8000004d4d7808 */ /* 0x000fe20002000000 */
[----:B------:R-:W2:Y:S01]  /*5130*/  LDL.64 R144, [R1+0xc8] ;  /* 0x0000c80001907983 */ /* 0x000ea20000100a00 */
[----:B------:R-:W-:Y:S01]  /*5140*/  FSEL R96, R93, -INF , P5 ;  /* 0xff8000005d607808 */ /* 0x000fe20002800000 */
[----:B------:R-:W-:Y:S01]  /*5150*/  FMUL R93, R147, c[0x0][0x188] ;  /* 0x00006200935d7a20 */ /* 0x000fe20000400000 */
[----:B------:R-:W-:Y:S01]  /*5160*/  ISETP.GE.AND P4, PT, R27, R2, PT ;  /* 0x000000021b00720c */ /* 0x000fe20003f86270 */
[----:B------:R-:W2:Y:S01]  /*5170*/  LDL.64 R146, [R1+0xb0] ;  /* 0x0000b00001927983 */ /* 0x000ea20000100a00 */
[----:B------:R-:W-:-:S02]  /*5180*/  FSEL R58, R58, -INF , P3 ;  /* 0xff8000003a3a7808 */ /* 0x000fc40001800000 */
[----:B------:R-:W-:Y:S02]  /*5190*/  FMNMX R107, R91, R90, !PT ;  /* 0x0000005a5b6b7209 */ /* 0x000fe40007800000 */
[-C--:B------:R-:W-:Y:S02]  /*51a0*/  ISETP.GE.AND P3, PT, R28, R2.reuse, PT ;  /* 0x000000021c00720c */ /* 0x080fe40003f66270 */
[----:B------:R-:W-:Y:S02]  /*51b0*/  FSEL R57, R57, -INF , P6 ;  /* 0xff80000039397808 */ /* 0x000fe40003000000 */
[----:B------:R-:W-:Y:S02]  /*51c0*/  FMNMX R106, R88, R87, !PT ;  /* 0x00000057586a7209 */ /* 0x000fe40007800000 */
[----:B------:R-:W-:Y:S02]  /*51d0*/  ISETP.GE.AND P6, PT, R29, R2, PT ;  /* 0x000000021d00720c */ /* 0x000fe40003fc6270 */
[----:B------:R-:W-:-:S02]  /*51e0*/  FMNMX R105, R85, R83, !PT ;  /* 0x0000005355697209 */ /* 0x000fc40007800000 */
[----:B------:R-:W-:Y:S02]  /*51f0*/  FMNMX R110, R8, R110, !PT ;  /* 0x0000006e086e7209 */ /* 0x000fe40007800000 */
[----:B------:R-:W-:Y:S02]  /*5200*/  ISETP.GE.AND P5, PT, R30, R2, PT ;  /* 0x000000021e00720c */ /* 0x000fe40003fa6270 */
[----:B------:R-:W-:Y:S02]  /*5210*/  FSEL R95, R95, -INF , P2 ;  /* 0xff8000005f5f7808 */ /* 0x000fe40001000000 */
[----:B------:R-:W-:Y:S02]  /*5220*/  FMNMX R104, R80, R84, !PT ;  /* 0x0000005450687209 */ /* 0x000fe40007800000 */
[----:B------:R-:W-:Y:S02]  /*5230*/  FMNMX R108, R4, R108, !PT ;  /* 0x0000006c046c7209 */ /* 0x000fe40007800000 */
[----:B------:R-:W-:-:S02]  /*5240*/  ISETP.GE.AND P2, PT, R31, R2, PT ;  /* 0x000000021f00720c */ /* 0x000fc40003f46270 */
[----:B------:R-:W-:Y:S02]  /*5250*/  FSEL R92, R92, -INF , P4 ;  /* 0xff8000005c5c7808 */ /* 0x000fe40002000000 */
[----:B------:R-:W-:Y:S02]  /*5260*/  FMNMX R103, R81, R77, !PT ;  /* 0x0000004d51677209 */ /* 0x000fe40007800000 */
[----:B------:R-:W-:Y:S02]  /*5270*/  FMNMX R107, R5, R107, !PT ;  /* 0x0000006b056b7209 */ /* 0x000fe40007800000 */
[----:B------:R-:W-:Y:S02]  /*5280*/  ISETP.GE.AND P4, PT, R32, R2, PT ;  /* 0x000000022000720c */ /* 0x000fe40003f86270 */
[----:B------:R-:W-:Y:S02]  /*5290*/  FSEL R93, R93, -INF , P3 ;  /* 0xff8000005d5d7808 */ /* 0x000fe40001800000 */
[----:B------:R-:W-:-:S02]  /*52a0*/  FMNMX R102, R58, R57, !PT ;  /* 0x000000393a667209 */ /* 0x000fc40007800000 */
[----:B------:R-:W-:Y:S02]  /*52b0*/  FMNMX R106, R6, R106, !PT ;  /* 0x0000006a066a7209 */ /* 0x000fe40007800000 */
[----:B------:R-:W-:Y:S02]  /*52c0*/  FSEL R89, R89, -INF , P6 ;  /* 0xff80000059597808 */ /* 0x000fe40003000000 */
[----:B------:R-:W-:Y:S02]  /*52d0*/  FMNMX R105, R7, R105, !PT ;  /* 0x0000006907697209 */ /* 0x000fe40007800000 */
[----:B------:R-:W-:Y:S02]  /*52e0*/  FMNMX R110, R96, R110, !PT ;  /* 0x0000006e606e7209 */ /* 0x000fe40007800000 */
        /* <DEDUP_REMOVED lines=8> */
[----:B------:R-:W-:Y:S01]  /*5370*/  FMNMX R106, R93, R106, !PT ;  /* 0x0000006a5d6a7209 */ /* 0x000fe20007800000 */
[----:B------:R-:W1:Y:S01]  /*5380*/  SHFL.BFLY PT, R111, R110, 0x2, 0x1f ;  /* 0x0c401f006e6f7f89 */ /* 0x000e6200000e0000 */
[----:B------:R-:W-:Y:S02]  /*5390*/  FMNMX R105, R89, R105, !PT ;  /* 0x0000006959697209 */ /* 0x000fe40007800000 */
[----:B------:R-:W-:Y:S01]  /*53a0*/  FMNMX R104, R86, R104, !PT ;  /* 0x0000006856687209 */ /* 0x000fe20007800000 */
[----:B------:R-:W0:Y:S01]  /*53b0*/  SHFL.BFLY PT, R109, R108, 0x2, 0x1f ;  /* 0x0c401f006c6d7f89 */ /* 0x000e2200000e0000 */
[----:B------:R-:W-:Y:S02]  /*53c0*/  FMNMX R103, R82, R103, !PT ;  /* 0x0000006752677209 */ /* 0x000fe40007800000 */
[----:B------:R-:W-:Y:S01]  /*53d0*/  FMNMX R102, R76, R102, !PT ;  /* 0x000000664c667209 */ /* 0x000fe20007800000 */
[----:B------:R-:W3:Y:S04]  /*53e0*/  SHFL.BFLY PT, R98, R107, 0x2, 0x1f ;  /* 0x0c401f006b627f89 */ /* 0x000ee800000e0000 */
[----:B------:R-:W4:Y:S04]  /*53f0*/  SHFL.BFLY PT, R99, R106, 0x2, 0x1f ;  /* 0x0c401f006a637f89 */ /* 0x000f2800000e0000 */
[----:B------:R-:W5:Y:S04]  /*5400*/  SHFL.BFLY PT, R100, R105, 0x2, 0x1f ;  /* 0x0c401f0069647f89 */ /* 0x000f6800000e0000 */
[----:B------:R-:W5:Y:S04]  /*5410*/  SHFL.BFLY PT, R101, R104, 0x2, 0x1f ;  /* 0x0c401f0068657f89 */ /* 0x000f6800000e0000 */
[----:B------:R-:W5:Y:S04]  /*5420*/  SHFL.BFLY PT, R2, R103, 0x2, 0x1f ;  /* 0x0c401f0067027f89 */ /* 0x000f6800000e0000 */
[----:B------:R-:W5:Y:S01]  /*5430*/  SHFL.BFLY PT, R97, R102, 0x2, 0x1f ;  /* 0x0c401f0066617f89 */ /* 0x000f6200000e0000 */
[----:B-1----:R-:W-:-:S02]  /*5440*/  FMNMX R111, R110, R111, !PT ;  /* 0x0000006f6e6f7209 */ /* 0x002fc40007800000 */
[----:B0-----:R-:W-:Y:S02]  /*5450*/  FMNMX R109, R108, R109, !PT ;  /* 0x0000006d6c6d7209 */ /* 0x001fe40007800000 */
[----:B---3--:R-:W-:Y:S01]  /*5460*/  FMNMX R98, R107, R98, !PT ;  /* 0x000000626b627209 */ /* 0x008fe20007800000 */
[----:B------:R-:W0:Y:S01]  /*5470*/  SHFL.BFLY PT, R110, R111, 0x1, 0x1f ;  /* 0x0c201f006f6e7f89 */ /* 0x000e2200000e0000 */
[----:B----4-:R-:W-:-:S03]  /*5480*/  FMNMX R99, R106, R99, !PT ;  /* 0x000000636a637209 */ /* 0x010fc60007800000 */
[----:B------:R-:W1:Y:S01]  /*5490*/  SHFL.BFLY PT, R108, R109, 0x1, 0x1f ;  /* 0x0c201f006d6c7f89 */ /* 0x000e6200000e0000 */
[----:B-----5:R-:W-:-:S03]  /*54a0*/  FMNMX R100, R105, R100, !PT ;  /* 0x0000006469647209 */ /* 0x020fc60007800000 */
[----:B------:R-:W3:Y:S01]  /*54b0*/  SHFL.BFLY PT, R106, R98, 0x1, 0x1f ;  /* 0x0c201f00626a7f89 */ /* 0x000ee200000e0000 */
[----:B------:R-:W-:-:S03]  /*54c0*/  FMNMX R101, R104, R101, !PT ;  /* 0x0000006568657209 */ /* 0x000fc60007800000 */
[----:B------:R-:W4:Y:S01]  /*54d0*/  SHFL.BFLY PT, R105, R99, 0x1, 0x1f ;  /* 0x0c201f0063697f89 */ /* 0x000f2200000e0000 */
[----:B------:R-:W-:-:S03]  /*54e0*/  FMNMX R2, R103, R2, !PT ;  /* 0x0000000267027209 */ /* 0x000fc60007800000 */
[----:B------:R-:W5:Y:S01]  /*54f0*/  SHFL.BFLY PT, R104, R100, 0x1, 0x1f ;  /* 0x0c201f0064687f89 */ /* 0x000f6200000e0000 */
[----:B------:R-:W-:-:S03]  /*5500*/  FMNMX R107, R102, R97, !PT ;  /* 0x00000061666b7209 */ /* 0x000fc60007800000 */
[----:B------:R-:W5:Y:S04]  /*5510*/  SHFL.BFLY PT, R103, R101, 0x1, 0x1f ;  /* 0x0c201f0065677f89 */ /* 0x000f6800000e0000 */
[----:B------:R-:W5:Y:S04]  /*5520*/  SHFL.BFLY PT, R102, R2, 0x1, 0x1f ;  /* 0x0c201f0002667f89 */ /* 0x000f6800000e0000 */
[----:B------:R-:W5:Y:S01]  /*5530*/  SHFL.BFLY PT, R97, R107, 0x1, 0x1f ;  /* 0x0c201f006b617f89 */ /* 0x000f6200000e0000 */
[----:B0-----:R-:W-:-:S03]  /*5540*/  FMNMX R110, R111, R110, !PT ;  /* 0x0000006e6f6e7209 */ /* 0x001fc60007800000 */
[----:B------:R-:W-:Y:S01]  /*5550*/  BAR.SYNC.DEFER_BLOCKING 0x0 ;  /* 0x0000000000007b1d */ /* 0x000fe20000010000 */
[----:B-1----:R-:W-:Y:S02]  /*5560*/  FMNMX R108, R109, R108, !PT ;  /* 0x0000006c6d6c7209 */ /* 0x002fe40007800000 */
[----:B---3--:R-:W-:Y:S02]  /*5570*/  FMNMX R106, R98, R106, !PT ;  /* 0x0000006a626a7209 */ /* 0x008fe40007800000 */
[----:B----4-:R-:W-:Y:S02]  /*5580*/  FMNMX R105, R99, R105, !PT ;  /* 0x0000006963697209 */ /* 0x010fe40007800000 */
[----:B-----5:R-:W-:Y:S02]  /*5590*/  FMNMX R104, R100, R104, !PT ;  /* 0x0000006864687209 */ /* 0x020fe40007800000 */
[----:B------:R-:W-:Y:S02]  /*55a0*/  FMNMX R103, R101, R103, !PT ;  /* 0x0000006765677209 */ /* 0x000fe40007800000 */
[----:B------:R-:W-:-:S02]  /*55b0*/  FMNMX R102, R2, R102, !PT ;  /* 0x0000006602667209 */ /* 0x000fc40007800000 */
[----:B------:R-:W-:Y:S01]  /*55c0*/  FMNMX R97, R107, R97, !PT ;  /* 0x000000616b617209 */ /* 0x000fe20007800000 */
[----:B------:R-:W-:Y:S04]  /*55d0*/  @!P1 STS [R166], R110 ;  /* 0x0000006ea6009388 */ /* 0x000fe80000000800 */
[----:B------:R-:W-:Y:S04]  /*55e0*/  @!P1 STS [R165], R108 ;  /* 0x0000006ca5009388 */ /* 0x000fe80000000800 */
[----:B------:R-:W-:Y:S04]  /*55f0*/  @!P1 STS [R164], R106 ;  /* 0x0000006aa4009388 */ /* 0x000fe80000000800 */
[----:B------:R-:W-:Y:S04]  /*5600*/  @!P1 STS [R163], R105 ;  /* 0x00000069a3009388 */ /* 0x000fe80000000800 */
[----:B------:R-:W-:Y:S04]  /*5610*/  @!P1 STS [R162], R104 ;  /* 0x00000068a2009388 */ /* 0x000fe80000000800 */
[----:B------:R-:W-:Y:S04]  /*5620*/  @!P1 STS [R161], R103 ;  /* 0x00000067a1009388 */ /* 0x000fe80000000800 */
[----:B------:R-:W-:Y:S04]  /*5630*/  @!P1 STS [R160], R102 ;  /* 0x00000066a0009388 */ /* 0x000fe80000000800 */
[----:B------:R-:W-:Y:S01]  /*5640*/  @!P1 STS [R151], R97 ;  /* 0x0000006197009388 */ /* 0x000fe20000000800 */
[----:B------:R-:W-:-:S03]  /*5650*/  LOP3.LUT R130, R167, 0xff, RZ, 0xc0, !PT ;  /* 0x000000ffa7827812 */ /* 0x000fc600078ec0ff */
[----:B------:R-:W-:Y:S06]  /*5660*/  BAR.SYNC.DEFER_BLOCKING 0x0 ;  /* 0x0000000000007b1d */ /* 0x000fec0000010000 */
[----:B------:R-:W0:Y:S04]  /*5670*/  LDS R98, [R130.X4] ;  /* 0x0000000082627984 */ /* 0x000e280000004800 */
[----:B------:R-:W1:Y:S04]  /*5680*/  LDS R2, [R130.X4+0x400] ;  /* 0x0004000082027984 */ /* 0x000e680000004800 */
[----:B0-----:R-:W0:Y:S04]  /*5690*/  SHFL.BFLY PT, R99, R98, 0x4, 0x1f ;  /* 0x0c801f0062637f89 */ /* 0x001e2800000e0000 */
[----:B-1----:R-:W1:Y:S01]  /*56a0*/  SHFL.BFLY PT, R97, R2, 0x4, 0x1f ;  /* 0x0c801f0002617f89 */ /* 0x002e6200000e0000 */
[----:B0-----:R-:W-:-:S02]  /*56b0*/  FMNMX R99, R98, R99, !PT ;  /* 0x0000006362637209 */ /* 0x001fc40007800000 */
[----:B-1----:R-:W-:-:S03]  /*56c0*/  FMNMX R97, R2, R97, !PT ;  /* 0x0000006102617209 */ /* 0x002fc60007800000 */
[----:B------:R-:W0:Y:S04]  /*56d0*/  SHFL.BFLY PT, R98, R99, 0x2, 0x1f ;  /* 0x0c401f0063627f89 */ /* 0x000e2800000e0000 */
[----:B------:R-:W1:Y:S01]  /*56e0*/  SHFL.BFLY PT, R2, R97, 0x2, 0x1f ;  /* 0x0c401f0061027f89 */ /* 0x000e6200000e0000 */
[----:B0-----:R-:W-:Y:S02]  /*56f0*/  FMNMX R98, R99, R98, !PT ;  /* 0x0000006263627209 */ /* 0x001fe40007800000 */
[----:B-1----:R-:W-:-:S03]  /*5700*/  FMNMX R2, R97, R2, !PT ;  /* 0x0000000261027209 */ /* 0x002fc60007800000 */
[----:B------:R-:W0:Y:S04]  /*5710*/  SHFL.BFLY PT, R99, R98, 0x1, 0x1f ;  /* 0x0c201f0062637f89 */ /* 0x000e2800000e0000 */
[----:B------:R-:W1:Y:S01]  /*5720*/  SHFL.BFLY PT, R97, R2, 0x1, 0x1f ;  /* 0x0c201f0002617f89 */ /* 0x000e6200000e0000 */
[----:B0-----:R-:W-:Y:S02]  /*5730*/  FMNMX R99, R98, R99, !PT ;  /* 0x0000006362637209 */ /* 0x001fe40007800000 */
[----:B-1----:R-:W-:-:S03]  /*5740*/  FMNMX R97, R2, R97, !PT ;  /* 0x0000006102617209 */ /* 0x002fc60007800000 */
[----:B------:R-:W-:Y:S04]  /*5750*/  @!P0 STS [R130.X4], R99 ;  /* 0x0000006382008388 */ /* 0x000fe80000004800 */
[----:B------:R-:W-:Y:S04]  /*5760*/  @!P0 STS [R130.X4+0x400], R97 ;  /* 0x0004006182008388 */ /* 0x000fe80000004800 */
[----:B------:R-:W-:Y:S01]  /*5770*/  BAR.SYNC.DEFER_BLOCKING 0x0 ;  /* 0x0000000000007b1d */ /* 0x000fe20000010000 */
[----:B------:R-:W-:-:S05]  /*5780*/  LOP3.LUT R222, R167, 0x1c, RZ, 0xc0, !PT ;  /* 0x0000001ca7de7812 */ /* 0x000fca00078ec0ff */
[----:B------:R-:W0:Y:S04]  /*5790*/  LDS R2, [R222.X8] ;  /* 0x00000000de027984 */ /* 0x000e280000008800 */
[----:B------:R-:W1:Y:S04]  /*57a0*/  LDS R98, [R150] ;  /* 0x0000000096627984 */ /* 0x000e680000000800 */
[----:B------:R-:W3:Y:S01]  /*57b0*/  LDS R97, [R149] ;  /* 0x0000000095617984 */ /* 0x000ee20000000800 */
[----:B0-----:R-:W-:-:S05]  /*57c0*/  FMNMX R2, R2, R148, !PT ;  /* 0x0000009402027209 */ /* 0x001fca0007800000 */
[--C-:B------:R-:W-:Y:S02]  /*57d0*/  FADD R3, R3, -R2.reuse ;  /* 0x8000000203037221 */ /* 0x100fe40000000000 */
[--C-:B------:R-:W-:Y:S02]  /*57e0*/  FADD R133, R8, -R2.reuse ;  /* 0x8000000208857221 */ /* 0x100fe40000000000 */
[----:B------:R-:W-:Y:S02]  /*57f0*/  FMUL R3, R3, 1.4426950216293334961 ;  /* 0x3fb8aa3b03037820 */ /* 0x000fe40000400000 */
[--C-:B------:R-:W-:Y:S02]  /*5800*/  FADD R8, R96, -R2.reuse ;  /* 0x8000000260087221 */ /* 0x100fe40000000000 */
[----:B------:R-:W-:Y:S01]  /*5810*/  FADD R99, R79, -R2 ;  /* 0x800000024f637221 */ /* 0x000fe20000000000 */
[----:B------:R-:W0:Y:S01]  /*5820*/  LDS R96, [R34] ;  /* 0x0000000022607984 */ /* 0x000e220000000800 */
[----:B------:R1:W-:Y:S01]  /*5830*/  MUFU.EX2 R79, R3 ;  /* 0x00000003004f7308 */ /* 0x0003e20000000800 */
[----:B------:R-:W-:Y:S01]  /*5840*/  FMUL R8, R8, 1.4426950216293334961 ;  /* 0x3fb8aa3b08087820 */ /* 0x000fe20000400000 */
[----:B-1----:R-:W-:-:S06]  /*5850*/  FMNMX R3, R98, R43, !PT ;  /* 0x0000002b62037209 */ /* 0x002fcc0007800000 */
[----:B------:R1:W-:Y:S02]  /*5860*/  MUFU.EX2 R132, R8 ;  /* 0x0000000800847308 */ /* 0x0003e40000000800 */
[----:B-1----:R-:W-:-:S04]  /*5870*/  FADD R8, R78, -R3 ;  /* 0x800000034e087221 */ /* 0x002fc80000000000 */
[----:B------:R-:W-:-:S04]  /*5880*/  FMUL R8, R8, 1.4426950216293334961 ;  /* 0x3fb8aa3b08087820 */ /* 0x000fc80000400000 */
[----:B------:R1:W-:Y:S02]  /*5890*/  MUFU.EX2 R126, R8 ;  /* 0x00000008007e7308 */ /* 0x0003e40000000800 */
[----:B-1----:R-:W1:Y:S01]  /*58a0*/  LDS R8, [R35] ;  /* 0x0000000023087984 */ /* 0x002e620000000800 */
[----:B------:R-:W-:Y:S01]  /*58b0*/  FADD R136, R4, -R3 ;  /* 0x8000000304887221 */ /* 0x000fe20000000000 */
[----:B---3--:R-:W-:-:S05]  /*58c0*/  FMNMX R4, R97, R23, !PT ;  /* 0x0000001761047209 */ /* 0x008fca0007800000 */
[--C-:B------:R-:W-:Y:S02]  /*58d0*/  FADD R90, R90, -R4.reuse ;  /* 0x800000045a5a7221 */ /* 0x100fe40000000000 */
[----:B------:R-:W-:Y:S01]  /*58e0*/  FADD R135, R5, -R4 ;  /* 0x8000000405877221 */ /* 0x000fe20000000000 */
[----:B0-----:R-:W-:Y:S01]  /*58f0*/  FMNMX R5, R96, R15, !PT ;  /* 0x0000000f60057209 */ /* 0x001fe20007800000 */
[----:B------:R-:W-:Y:S01]  /*5900*/  FMUL R90, R90, 1.4426950216293334961 ;  /* 0x3fb8aa3b5a5a7820 */ /* 0x000fe20000400000 */
[----:B------:R-:W3:Y:S03]  /*5910*/  LDL.64 R96, [R1+0x78] ;  /* 0x0000780001607983 */ /* 0x000ee60000100a00 */
[----:B------:R0:W-:Y:S01]  /*5920*/  MUFU.EX2 R125, R90 ;  /* 0x0000005a007d7308 */ /* 0x0001e20000000800 */
[----:B------:R-:W-:Y:S01]  /*5930*/  FADD R118, R6, -R5 ;  /* 0x8000000506767221 */ /* 0x000fe20000000000 */
[----:B0-----:R-:W0:Y:S01]  /*5940*/  LDS R90, [R36] ;  /* 0x00000000245a7984 */ /* 0x001e220000000800 */
[----:B-1----:R-:W-:-:S03]  /*5950*/  FMNMX R6, R8, R14, !PT ;  /* 0x0000000e08067209 */ /* 0x002fc60007800000 */
[----:B------:R-:W1:Y:S02]  /*5960*/  LDS R8, [R37] ;  /* 0x0000000025087984 */ /* 0x000e640000000800 */
[----:B------:R-:W-:-:S04]  /*5970*/  FADD R83, R83, -R6 ;  /* 0x8000000653537221 */ /* 0x000fc80000000000 */
[----:B------:R-:W-:-:S04]  /*5980*/  FMUL R83, R83, 1.4426950216293334961 ;  /* 0x3fb8aa3b53537820 */ /* 0x000fc80000400000 */
[----:B------:R4:W-:Y:S02]  /*5990*/  MUFU.EX2 R108, R83 ;  /* 0x00000053006c7308 */ /* 0x0009e40000000800 */
[----:B----4-:R-:W4:Y:S01]  /*59a0*/  LDS R83, [R38] ;  /* 0x0000000026537984 */ /* 0x010f220000000800 */
[----:B------:R-:W-:-:S04]  /*59b0*/  FADD R85, R85, -R6 ;  /* 0x8000000655557221 */ /* 0x000fc80000000000 */
[----:B------:R-:W-:-:S04]  /*59c0*/  FMUL R85, R85, 1.4426950216293334961 ;  /* 0x3fb8aa3b55557820 */ /* 0x000fc80000400000 */
[----:B------:R5:W-:Y:S02]  /*59d0*/  MUFU.EX2 R117, R85 ;  /* 0x0000005500757308 */ /* 0x000be40000000800 */
[----:B-----5:R-:W-:Y:S01]  /*59e0*/  FADD R85, R7, -R6 ;  /* 0x8000000607557221 */ /* 0x020fe20000000000 */
[----:B0-----:R-:W-:-:S05]  /*59f0*/  FMNMX R7, R90, R18, !PT ;  /* 0x000000125a077209 */ /* 0x001fca0007800000 */
[----:B------:R-:W-:Y:S01]  /*5a00*/  FADD R59, R59, -R7 ;  /* 0x800000073b3b7221 */ /* 0x000fe20000000000 */
[----:B-1----:R-:W-:-:S03]  /*5a10*/  FMNMX R8, R8, R39, !PT ;  /* 0x0000002708087209 */ /* 0x002fc60007800000 */
[----:B------:R-:W-:Y:S02]  /*5a20*/  FMUL R59, R59, 1.4426950216293334961 ;  /* 0x3fb8aa3b3b3b7820 */ /* 0x000fe40000400000 */
[----:B------:R-:W-:Y:S02]  /*5a30*/  FADD R94, R94, -R3 ;  /* 0x800000035e5e7221 */ /* 0x000fe40000000000 */
[----:B------:R0:W-:Y:S01]  /*5a40*/  MUFU.EX2 R114, R59 ;  /* 0x0000003b00727308 */ /* 0x0001e20000000800 */
[----:B------:R-:W-:Y:S02]  /*5a50*/  FADD R91, R91, -R4 ;  /* 0x800000045b5b7221 */ /* 0x000fe40000000000 */
[--C-:B------:R-:W-:Y:S02]  /*5a60*/  FADD R88, R88, -R5.reuse ;  /* 0x8000000558587221 */ /* 0x100fe40000000000 */
[----:B------:R-:W-:Y:S02]  /*5a70*/  FADD R87, R87, -R5 ;  /* 0x8000000557577221 */ /* 0x000fe40000000000 */
[----:B0-----:R-:W-:Y:S01]  /*5a80*/  FADD R59, R9, -R8 ;  /* 0x80000008093b7221 */ /* 0x001fe20000000000 */
[----:B----4-:R-:W-:Y:S01]  /*5a90*/  FMNMX R9, R83, R41, !PT ;  /* 0x0000002953097209 */ /* 0x010fe20007800000 */
[----:B------:R-:W-:-:S02]  /*5aa0*/  FMUL R99, R99, 1.4426950216293334961 ;  /* 0x3fb8aa3b63637820 */ /* 0x000fc40000400000 */
[----:B------:R-:W-:Y:S02]  /*5ab0*/  FMUL R94, R94, 1.4426950216293334961 ;  /* 0x3fb8aa3b5e5e7820 */ /* 0x000fe40000400000 */
[--C-:B------:R-:W-:Y:S02]  /*5ac0*/  FADD R80, R80, -R7.reuse ;  /* 0x8000000750507221 */ /* 0x100fe40000000000 */
[----:B------:R-:W-:Y:S02]  /*5ad0*/  FADD R84, R84, -R7 ;  /* 0x8000000754547221 */ /* 0x000fe40000000000 */
[----:B------:R-:W-:Y:S02]  /*5ae0*/  FMUL R133, R133, 1.4426950216293334961 ;  /* 0x3fb8aa3b85857820 */ /* 0x000fe40000400000 */
[----:B------:R-:W-:Y:S02]  /*5af0*/  FMUL R91, R91, 1.4426950216293334961 ;  /* 0x3fb8aa3b5b5b7820 */ /* 0x000fe40000400000 */
[----:B------:R-:W-:-:S02]  /*5b00*/  FADD R81, R81, -R8 ;  /* 0x8000000851517221 */ /* 0x000fc40000000000 */
[----:B------:R-:W-:Y:S01]  /*5b10*/  FADD R77, R77, -R8 ;  /* 0x800000084d4d7221 */ /* 0x000fe20000000000 */
[----:B------:R0:W1:Y:S01]  /*5b20*/  MUFU.EX2 R137, R99 ;  /* 0x0000006300897308 */ /* 0x0000620000000800 */
[----:B------:R-:W-:Y:S02]  /*5b30*/  FMUL R136, R136, 1.4426950216293334961 ;  /* 0x3fb8aa3b88887820 */ /* 0x000fe40000400000 */
[----:B------:R-:W-:Y:S02]  /*5b40*/  FMUL R88, R88, 1.4426950216293334961 ;  /* 0x3fb8aa3b58587820 */ /* 0x000fe40000400000 */
[----:B------:R-:W-:Y:S02]  /*5b50*/  FMUL R87, R87, 1.4426950216293334961 ;  /* 0x3fb8aa3b57577820 */ /* 0x000fe40000400000 */
[--C-:B------:R-:W-:Y:S02]  /*5b60*/  FADD R58, R58, -R9.reuse ;  /* 0x800000093a3a7221 */ /* 0x100fe40000000000 */
[----:B------:R-:W-:Y:S01]  /*5b70*/  FADD R57, R57, -R9 ;  /* 0x8000000939397221 */ /* 0x000fe20000000000 */
[----:B------:R-:W-:Y:S01]  /*5b80*/  MUFU.EX2 R78, R94 ;  /* 0x0000005e004e7308 */ /* 0x000fe20000000800 */
[----:B------:R-:W-:Y:S01]  /*5b90*/  FMUL R135, R135, 1.4426950216293334961 ;  /* 0x3fb8aa3b87877820 */ /* 0x000fe20000400000 */
[----:B0-----:R-:W4:Y:S01]  /*5ba0*/  LDL.64 R98, [R1+0x98] ;  /* 0x0000980001627983 */ /* 0x001f220000100a00 */
[----:B------:R-:W-:-:S02]  /*5bb0*/  FADD R95, R95, -R3 ;  /* 0x800000035f5f7221 */ /* 0x000fc40000000000 */
[----:B------:R-:W-:Y:S02]  /*5bc0*/  FMUL R118, R118, 1.4426950216293334961 ;  /* 0x3fb8aa3b76767820 */ /* 0x000fe40000400000 */
[----:B------:R-:W-:Y:S01]  /*5bd0*/  FMUL R80, R80, 1.4426950216293334961 ;  /* 0x3fb8aa3b50507820 */ /* 0x000fe20000400000 */
[----:B------:R-:W0:Y:S01]  /*5be0*/  MUFU.EX2 R134, R91 ;  /* 0x0000005b00867308 */ /* 0x000e220000000800 */
[----:B------:R-:W-:Y:S02]  /*5bf0*/  FMUL R84, R84, 1.4426950216293334961 ;  /* 0x3fb8aa3b54547820 */ /* 0x000fe40000400000 */
[----:B------:R-:W-:Y:S02]  /*5c00*/  FADD R92, R92, -R4 ;  /* 0x800000045c5c7221 */ /* 0x000fe40000000000 */
[----:B------:R-:W-:Y:S02]  /*5c10*/  FMUL R81, R81, 1.4426950216293334961 ;  /* 0x3fb8aa3b51517820 */ /* 0x000fe40000400000 */
[----:B------:R-:W-:Y:S01]  /*5c20*/  FMUL R77, R77, 1.4426950216293334961 ;  /* 0x3fb8aa3b4d4d7820 */ /* 0x000fe20000400000 */
[----:B------:R1:W-:Y:S01]  /*5c30*/  MUFU.EX2 R119, R88 ;  /* 0x0000005800777308 */ /* 0x0003e20000000800 */
[----:B------:R-:W-:-:S02]  /*5c40*/  FADD R93, R93, -R5 ;  /* 0x800000055d5d7221 */ /* 0x000fc40000000000 */
[----:B------:R-:W-:Y:S02]  /*5c50*/  FMUL R58, R58, 1.4426950216293334961 ;  /* 0x3fb8aa3b3a3a7820 */ /* 0x000fe40000400000 */
[----:B------:R-:W-:Y:S02]  /*5c60*/  FMUL R57, R57, 1.4426950216293334961 ;  /* 0x3fb8aa3b39397820 */ /* 0x000fe40000400000 */
[----:B------:R-:W-:Y:S01]  /*5c70*/  FADD R56, R56, -R9 ;  /* 0x8000000938387221 */ /* 0x000fe20000000000 */
[----:B------:R-:W5:Y:S01]  /*5c80*/  MUFU.EX2 R100, R87 ;  /* 0x0000005700647308 */ /* 0x000f620000000800 */
[----:B------:R-:W-:Y:S02]  /*5c90*/  FMUL R85, R85, 1.4426950216293334961 ;  /* 0x3fb8aa3b55557820 */ /* 0x000fe40000400000 */
[----:B------:R-:W-:Y:S02]  /*5ca0*/  FADD R89, R89, -R6 ;  /* 0x8000000659597221 */ /* 0x000fe40000000000 */
[----:B------:R-:W-:-:S02]  /*5cb0*/  FMUL R95, R95, 1.4426950216293334961 ;  /* 0x3fb8aa3b5f5f7820 */ /* 0x000fc40000400000 */
[----:B------:R-:W-:Y:S01]  /*5cc0*/  FADD R86, R86, -R7 ;  /* 0x8000000756567221 */ /* 0x000fe20000000000 */
[----:B------:R-:W0:Y:S01]  /*5cd0*/  MUFU.EX2 R133, R133 ;  /* 0x0000008500857308 */ /* 0x000e220000000800 */
[----:B------:R-:W-:Y:S02]  /*5ce0*/  FMUL R92, R92, 1.4426950216293334961 ;  /* 0x3fb8aa3b5c5c7820 */ /* 0x000fe40000400000 */
[----:B------:R-:W-:Y:S02]  /*5cf0*/  FMUL R59, R59, 1.4426950216293334961 ;  /* 0x3fb8aa3b3b3b7820 */ /* 0x000fe40000400000 */
[----:B------:R-:W-:-:S03]  /*5d00*/  FADD R82, R82, -R8 ;  /* 0x8000000852527221 */ /* 0x000fc60000000000 */
[----:B------:R-:W-:Y:S01]  /*5d10*/  MUFU.EX2 R136, R136 ;  /* 0x0000008800887308 */ /* 0x000fe20000000800 */
[----:B------:R-:W-:Y:S02]  /*5d20*/  FMUL R93, R93, 1.4426950216293334961 ;  /* 0x3fb8aa3b5d5d7820 */ /* 0x000fe40000400000 */
[----:B------:R-:W-:Y:S02]  /*5d30*/  FMUL R56, R56, 1.4426950216293334961 ;  /* 0x3fb8aa3b38387820 */ /* 0x000fe40000400000 */
[----:B------:R-:W-:-:S03]  /*5d40*/  FADD R76, R76, -R9 ;  /* 0x800000094c4c7221 */ /* 0x000fc60000000000 */
[----:B------:R-:W-:Y:S01]  /*5d50*/  MUFU.EX2 R115, R80 ;  /* 0x0000005000737308 */ /* 0x000fe20000000800 */
[----:B------:R-:W-:Y:S02]  /*5d60*/  FMUL R89, R89, 1.4426950216293334961 ;  /* 0x3fb8aa3b59597820 */ /* 0x000fe40000400000 */
[----:B------:R-:W-:-:S05]  /*5d70*/  FMUL R86, R86, 1.4426950216293334961 ;  /* 0x3fb8aa3b56567820 */ /* 0x000fca0000400000 */
[----:B------:R-:W0:Y:S01]  /*5d80*/  MUFU.EX2 R105, R84 ;  /* 0x0000005400697308 */ /* 0x000e220000000800 */
[----:B------:R-:W-:Y:S02]  /*5d90*/  FMUL R82, R82, 1.4426950216293334961 ;  /* 0x3fb8aa3b52527820 */ /* 0x000fe40000400000 */
[----:B------:R-:W-:-:S05]  /*5da0*/  FMUL R76, R76, 1.4426950216293334961 ;  /* 0x3fb8aa3b4c4c7820 */ /* 0x000fca0000400000 */
[----:B------:R-:W-:Y:S08]  /*5db0*/  MUFU.EX2 R135, R135 ;  /* 0x0000008700877308 */ /* 0x000ff00000000800 */
[----:B------:R-:W-:Y:S08]  /*5dc0*/  MUFU.EX2 R113, R81 ;  /* 0x0000005100717308 */ /* 0x000ff00000000800 */
[----:B------:R-:W0:Y:S08]  /*5dd0*/  MUFU.EX2 R104, R77 ;  /* 0x0000004d00687308 */ /* 0x000e300000000800 */
[----:B------:R-:W-:Y:S08]  /*5de0*/  MUFU.EX2 R118, R118 ;  /* 0x0000007600767308 */ /* 0x000ff00000000800 */
[----:B------:R-:W-:Y:S08]  /*5df0*/  MUFU.EX2 R111, R58 ;  /* 0x0000003a006f7308 */ /* 0x000ff00000000800 */
[----:B------:R-:W0:Y:S08]  /*5e00*/  MUFU.EX2 R101, R57 ;  /* 0x0000003900657308 */ /* 0x000e300000000800 */
[----:B------:R0:W0:Y:S01]  /*5e10*/  MUFU.EX2 R116, R85 ;  /* 0x0000005500747308 */ /* 0x0000220000000800 */
[----:B-1----:R-:W-:-:S07]  /*5e20*/  FADD R88, R79, R137 ;  /* 0x000000894f587221 */ /* 0x002fce0000000000 */
[----:B------:R-:W1:Y:S08]  /*5e30*/  MUFU.EX2 R127, R95 ;  /* 0x0000005f007f7308 */ /* 0x000e700000000800 */
[----:B------:R-:W-:Y:S08]  /*5e40*/  MUFU.EX2 R124, R92 ;  /* 0x0000005c007c7308 */ /* 0x000ff00000000800 */
[----:B------:R-:W1:Y:S01]  /*5e50*/  MUFU.EX2 R112, R59 ;  /* 0x0000003b00707308 */ /* 0x000e620000000800 */
[----:B0-----:R-:W-:-:S07]  /*5e60*/  FADD R85, R134, R125 ;  /* 0x0000007d86557221 */ /* 0x001fce0000000000 */
[----:B------:R-:W-:Y:S08]  /*5e70*/  MUFU.EX2 R109, R93 ;  /* 0x0000005d006d7308 */ /* 0x000ff00000000800 */
[----:B------:R-:W0:Y:S01]  /*5e80*/  MUFU.EX2 R110, R56 ;  /* 0x00000038006e7308 */ /* 0x000e220000000800 */
[----:B-----5:R-:W-:-:S07]  /*5e90*/  FADD R84, R119, R100 ;  /* 0x0000006477547221 */ /* 0x020fce0000000000 */
[----:B------:R-:W5:Y:S01]  /*5ea0*/  MUFU.EX2 R107, R89 ;  /* 0x00000059006b7308 */ /* 0x000f620000000800 */
[----:B------:R-:W-:-:S07]  /*5eb0*/  FADD R83, R117, R108 ;  /* 0x0000006c75537221 */ /* 0x000fce0000000000 */
[----:B------:R0:W1:Y:S01]  /*5ec0*/  MUFU.EX2 R106, R86 ;  /* 0x00000056006a7308 */ /* 0x0000620000000800 */
[----:B------:R-:W-:-:S07]  /*5ed0*/  FADD R88, R133, R88 ;  /* 0x0000005885587221 */ /* 0x000fce0000000000 */
[----:B------:R1:W2:Y:S01]  /*5ee0*/  MUFU.EX2 R103, R82 ;  /* 0x0000005200677308 */ /* 0x0002a20000000800 */
[----:B0-----:R-:W-:-:S07]  /*5ef0*/  FADD R86, R78, R126 ;  /* 0x0000007e4e567221 */ /* 0x001fce0000000000 */
[----:B------:R-:W0:Y:S01]  /*5f00*/  MUFU.EX2 R102, R76 ;  /* 0x0000004c00667308 */ /* 0x000e220000000800 */
[----:B-1----:R-:W-:Y:S02]  /*5f10*/  FADD R82, R115, R105 ;  /* 0x0000006973527221 */ /* 0x002fe40000000000 */
[----:B------:R-:W-:Y:S02]  /*5f20*/  FADD R86, R136, R86 ;  /* 0x0000005688567221 */ /* 0x000fe40000000000 */
[----:B------:R-:W-:Y:S02]  /*5f30*/  FADD R81, R113, R104 ;  /* 0x0000006871517221 */ /* 0x000fe40000000000 */
[----:B------:R-:W-:Y:S02]  /*5f40*/  FADD R85, R135, R85 ;  /* 0x0000005587557221 */ /* 0x000fe40000000000 */
[----:B------:R-:W-:Y:S02]  /*5f50*/  FADD R80, R111, R101 ;  /* 0x000000656f507221 */ /* 0x000fe40000000000 */
[----:B------:R-:W-:-:S02]  /*5f60*/  FADD R84, R118, R84 ;  /* 0x0000005476547221 */ /* 0x000fc40000000000 */
[----:B------:R-:W-:Y:S02]  /*5f70*/  FADD R83, R116, R83 ;  /* 0x0000005374537221 */ /* 0x000fe40000000000 */
[----:B------:R-:W-:Y:S02]  /*5f80*/  FADD R88, R132, R88 ;  /* 0x0000005884587221 */ /* 0x000fe40000000000 */
[----:B------:R-:W-:Y:S02]  /*5f90*/  FADD R82, R114, R82 ;  /* 0x0000005272527221 */ /* 0x000fe40000000000 */
[----:B------:R-:W-:Y:S02]  /*5fa0*/  FADD R86, R127, R86 ;  /* 0x000000567f567221 */ /* 0x000fe40000000000 */
[----:B------:R-:W-:Y:S02]  /*5fb0*/  FADD R81, R112, R81 ;  /* 0x0000005170517221 */ /* 0x000fe40000000000 */
[----:B------:R-:W-:-:S02]  /*5fc0*/  FADD R85, R124, R85 ;  /* 0x000000557c557221 */ /* 0x000fc40000000000 */
[----:B------:R-:W-:Y:S02]  /*5fd0*/  FADD R80, R110, R80 ;  /* 0x000000506e507221 */ /* 0x000fe40000000000 */
[----:B------:R-:W-:Y:S01]  /*5fe0*/  FADD R84, R109, R84 ;  /* 0x000000546d547221 */ /* 0x000fe20000000000 */
[----:B------:R-:W1:Y:S01]  /*5ff0*/  SHFL.BFLY PT, R89, R88, 0x2, 0x1f ;  /* 0x0c401f0058597f89 */ /* 0x000e6200000e0000 */
[----:B-----5:R-:W-:Y:S02]  /*6000*/  FADD R83, R107, R83 ;  /* 0x000000536b537221 */ /* 0x020fe40000000000 */
[----:B------:R-:W-:Y:S01]  /*6010*/  FADD R82, R106, R82 ;  /* 0x000000526a527221 */ /* 0x000fe20000000000 */
[----:B------:R-:W5:Y:S01]  /*6020*/  SHFL.BFLY PT, R87, R86, 0x2, 0x1f ;  /* 0x0c401f0056577f89 */ /* 0x000f6200000e0000 */
[----:B--2---:R-:W-:Y:S02]  /*6030*/  FADD R81, R103, R81 ;  /* 0x0000005167517221 */ /* 0x004fe40000000000 */
[----:B0-----:R-:W-:Y:S01]  /*6040*/  FADD R80, R102, R80 ;  /* 0x0000005066507221 */ /* 0x001fe20000000000 */
[----:B------:R-:W0:Y:S04]  /*6050*/  SHFL.BFLY PT, R58, R85, 0x2, 0x1f ;  /* 0x0c401f00553a7f89 */ /* 0x000e2800000e0000 */
[----:B------:R-:W2:Y:S04]  /*6060*/  SHFL.BFLY PT, R59, R84, 0x2, 0x1f ;  /* 0x0c401f00543b7f89 */ /* 0x000ea800000e0000 */
[----:B------:R-:W3:Y:S04]  /*6070*/  SHFL.BFLY PT, R76, R83, 0x2, 0x1f ;  /* 0x0c401f00534c7f89 */ /* 0x000ee800000e0000 */
[----:B------:R-:W3:Y:S04]  /*6080*/  SHFL.BFLY PT, R77, R82, 0x2, 0x1f ;  /* 0x0c401f00524d7f89 */ /* 0x000ee800000e0000 */
[----:B------:R-:W3:Y:S04]  /*6090*/  SHFL.BFLY PT, R56, R81, 0x2, 0x1f ;  /* 0x0c401f0051387f89 */ /* 0x000ee800000e0000 */
[----:B------:R-:W3:Y:S01]  /*60a0*/  SHFL.BFLY PT, R57, R80, 0x2, 0x1f ;  /* 0x0c401f0050397f89 */ /* 0x000ee200000e0000 */
[----:B-1----:R-:W-:-:S02]  /*60b0*/  FADD R89, R88, R89 ;  /* 0x0000005958597221 */ /* 0x002fc40000000000 */
[----:B-----5:R-:W-:Y:S02]  /*60c0*/  FADD R87, R86, R87 ;  /* 0x0000005756577221 */ /* 0x020fe40000000000 */
[----:B0-----:R-:W-:Y:S01]  /*60d0*/  FADD R58, R85, R58 ;  /* 0x0000003a553a7221 */ /* 0x001fe20000000000 */
[----:B------:R-:W0:Y:S01]  /*60e0*/  SHFL.BFLY PT, R88, R89, 0x1, 0x1f ;  /* 0x0c201f0059587f89 */ /* 0x000e2200000e0000 */
[----:B--2---:R-:W-:-:S03]  /*60f0*/  FADD R59, R84, R59 ;  /* 0x0000003b543b7221 */ /* 0x004fc60000000000 */
[----:B------:R-:W1:Y:S01]  /*6100*/  SHFL.BFLY PT, R86, R87, 0x1, 0x1f ;  /* 0x0c201f0057567f89 */ /* 0x000e6200000e0000 */
[----:B---3--:R-:W-:-:S03]  /*6110*/  FADD R76, R83, R76 ;  /* 0x0000004c534c7221 */ /* 0x008fc60000000000 */
[----:B------:R-:W2:Y:S01]  /*6120*/  SHFL.BFLY PT, R84, R58, 0x1, 0x1f ;  /* 0x0c201f003a547f89 */ /* 0x000ea200000e0000 */
[----:B------:R-:W-:-:S03]  /*6130*/  FADD R77, R82, R77 ;  /* 0x0000004d524d7221 */ /* 0x000fc60000000000 */
[----:B------:R-:W3:Y:S01]  /*6140*/  SHFL.BFLY PT, R83, R59, 0x1, 0x1f ;  /* 0x0c201f003b537f89 */ /* 0x000ee200000e0000 */
[----:B------:R-:W-:-:S03]  /*6150*/  FADD R56, R81, R56 ;  /* 0x0000003851387221 */ /* 0x000fc60000000000 */
[----:B------:R-:W5:Y:S01]  /*6160*/  SHFL.BFLY PT, R82, R76, 0x1, 0x1f ;  /* 0x0c201f004c527f89 */ /* 0x000f6200000e0000 */
[----:B------:R-:W-:-:S03]  /*6170*/  FADD R85, R80, R57 ;  /* 0x0000003950557221 */ /* 0x000fc60000000000 */
[----:B------:R-:W5:Y:S04]  /*6180*/  SHFL.BFLY PT, R81, R77, 0x1, 0x1f ;  /* 0x0c201f004d517f89 */ /* 0x000f6800000e0000 */
[----:B------:R-:W5:Y:S04]  /*6190*/  SHFL.BFLY PT, R80, R56, 0x1, 0x1f ;  /* 0x0c201f0038507f89 */ /* 0x000f6800000e0000 */
[----:B------:R-:W4:Y:S01]  /*61a0*/  SHFL.BFLY PT, R57, R85, 0x1, 0x1f ;  /* 0x0c201f0055397f89 */ /* 0x000f2200000e0000 */
[----:B0-----:R-:W-:-:S03]  /*61b0*/  FADD R88, R89, R88 ;  /* 0x0000005859587221 */ /* 0x001fc60000000000 */
[----:B------:R-:W-:Y:S01]  /*61c0*/  BAR.SYNC.DEFER_BLOCKING 0x0 ;  /* 0x0000000000007b1d */ /* 0x000fe20000010000 */
[----:B-1----:R-:W-:Y:S02]  /*61d0*/  FADD R86, R87, R86 ;  /* 0x0000005657567221 */ /* 0x002fe40000000000 */
[----:B--2---:R-:W-:Y:S02]  /*61e0*/  FADD R84, R58, R84 ;  /* 0x000000543a547221 */ /* 0x004fe40000000000 */
[----:B---3--:R-:W-:Y:S02]  /*61f0*/  FADD R83, R59, R83 ;  /* 0x000000533b537221 */ /* 0x008fe40000000000 */
[----:B-----5:R-:W-:Y:S02]  /*6200*/  FADD R82, R76, R82 ;  /* 0x000000524c527221 */ /* 0x020fe40000000000 */
[----:B------:R-:W-:Y:S02]  /*6210*/  FADD R81, R77, R81 ;  /* 0x000000514d517221 */ /* 0x000fe40000000000 */
[----:B------:R-:W-:-:S02]  /*6220*/  FADD R80, R56, R80 ;  /* 0x0000005038507221 */ /* 0x000fc40000000000 */
[----:B----4-:R-:W-:Y:S01]  /*6230*/  FADD R57, R85, R57 ;  /* 0x0000003955397221 */ /* 0x010fe20000000000 */
[----:B------:R-:W-:Y:S04]  /*6240*/  @!P1 STS [R166], R88 ;  /* 0x00000058a6009388 */ /* 0x000fe80000000800 */
[----:B------:R-:W-:Y:S04]  /*6250*/  @!P1 STS [R165], R86 ;  /* 0x00000056a5009388 */ /* 0x000fe80000000800 */
[----:B------:R-:W-:Y:S04]  /*6260*/  @!P1 STS [R164], R84 ;  /* 0x00000054a4009388 */ /* 0x000fe80000000800 */
[----:B------:R-:W-:Y:S04]  /*6270*/  @!P1 STS [R163], R83 ;  /* 0x00000053a3009388 */ /* 0x000fe80000000800 */
[----:B------:R-:W-:Y:S04]  /*6280*/  @!P1 STS [R162], R82 ;  /* 0x00000052a2009388 */ /* 0x000fe80000000800 */
[----:B------:R-:W-:Y:S04]  /*6290*/  @!P1 STS [R161], R81 ;  /* 0x00000051a1009388 */ /* 0x000fe80000000800 */
[----:B------:R-:W-:Y:S04]  /*62a0*/  @!P1 STS [R160], R80 ;  /* 0x00000050a0009388 */ /* 0x000fe80000000800 */
[----:B------:R-:W-:Y:S04]  /*62b0*/  @!P1 STS [R151], R57 ;  /* 0x0000003997009388 */ /* 0x000fe80000000800 */
[----:B------:R-:W-:Y:S06]  /*62c0*/  BAR.SYNC.DEFER_BLOCKING 0x0 ;  /* 0x0000000000007b1d */ /* 0x000fec0000010000 */
[----:B------:R-:W0:Y:S04]  /*62d0*/  LDS R58, [R130.X4] ;  /* 0x00000000823a7984 */ /* 0x000e280000004800 */
[----:B------:R-:W1:Y:S04]  /*62e0*/  LDS R56, [R130.X4+0x400] ;  /* 0x0004000082387984 */ /* 0x000e680000004800 */
[----:B0-----:R-:W0:Y:S04]  /*62f0*/  SHFL.BFLY PT, R59, R58, 0x4, 0x1f ;  /* 0x0c801f003a3b7f89 */ /* 0x001e2800000e0000 */
[----:B-1----:R-:W1:Y:S01]  /*6300*/  SHFL.BFLY PT, R57, R56, 0x4, 0x1f ;  /* 0x0c801f0038397f89 */ /* 0x002e6200000e0000 */
[----:B0-----:R-:W-:-:S02]  /*6310*/  FADD R59, R58, R59 ;  /* 0x0000003b3a3b7221 */ /* 0x001fc40000000000 */
[----:B-1----:R-:W-:-:S03]  /*6320*/  FADD R57, R56, R57 ;  /* 0x0000003938397221 */ /* 0x002fc60000000000 */
[----:B------:R-:W0:Y:S04]  /*6330*/  SHFL.BFLY PT, R58, R59, 0x2, 0x1f ;  /* 0x0c401f003b3a7f89 */ /* 0x000e2800000e0000 */
[----:B------:R-:W1:Y:S01]  /*6340*/  SHFL.BFLY PT, R56, R57, 0x2, 0x1f ;  /* 0x0c401f0039387f89 */ /* 0x000e6200000e0000 */
[----:B0-----:R-:W-:Y:S02]  /*6350*/  FADD R58, R59, R58 ;  /* 0x0000003a3b3a7221 */ /* 0x001fe40000000000 */
[----:B-1----:R-:W-:-:S03]  /*6360*/  FADD R56, R57, R56 ;  /* 0x0000003839387221 */ /* 0x002fc60000000000 */
[----:B------:R-:W0:Y:S04]  /*6370*/  SHFL.BFLY PT, R57, R58, 0x1, 0x1f ;  /* 0x0c201f003a397f89 */ /* 0x000e2800000e0000 */
[----:B------:R-:W1:Y:S01]  /*6380*/  SHFL.BFLY PT, R76, R56, 0x1, 0x1f ;  /* 0x0c201f00384c7f89 */ /* 0x000e6200000e0000 */
[----:B0-----:R-:W-:Y:S02]  /*6390*/  FADD R57, R58, R57 ;  /* 0x000000393a397221 */ /* 0x001fe40000000000 */
[----:B-1----:R-:W-:-:S03]  /*63a0*/  FADD R76, R56, R76 ;  /* 0x0000004c384c7221 */ /* 0x002fc60000000000 */
[----:B------:R0:W-:Y:S04]  /*63b0*/  @!P0 STS [R130.X4], R57 ;  /* 0x0000003982008388 */ /* 0x0001e80000004800 */
[----:B------:R1:W-:Y:S04]  /*63c0*/  @!P0 STS [R130.X4+0x400], R76 ;  /* 0x0004004c82008388 */ /* 0x0003e80000004800 */
[----:B------:R-:W-:Y:S01]  /*63d0*/  BAR.SYNC.DEFER_BLOCKING 0x0 ;  /* 0x0000000000007b1d */ /* 0x000fe20000010000 */
[----:B0-----:R-:W-:-:S05]  /*63e0*/  IMAD.WIDE R56, R16, 0x2, R138 ;  /* 0x0000000210387825 */ /* 0x001fca00078e028a */
[----:B------:R-:W2:Y:S01]  /*63f0*/  LDL.64 R138, [R1+0x90] ;  /* 0x00009000018a7983 */ /* 0x000ea20000100a00 */
[----:B------:R-:W-:-:S03]  /*6400*/  IMAD.WIDE R84, R16, 0x2, R198 ;  /* 0x0000000210547825 */ /* 0x000fc600078e02c6 */
[----:B-1----:R-:W3:Y:S01]  /*6410*/  LDL.64 R130, [R1+0x88] ;  /* 0x0000880001827983 */ /* 0x002ee20000100a00 */
[----:B------:R-:W-:-:S03]  /*6420*/  IMAD.WIDE R76, R16, 0x2, R144 ;  /* 0x00000002104c7825 */ /* 0x000fc600078e0290 */
[----:B------:R-:W4:Y:S01]  /*6430*/  LDL.64 R144, [R1+0x80] ;  /* 0x0000800001907983 */ /* 0x000f220000100a00 */
[----:B------:R-:W-:-:S03]  /*6440*/  IMAD.WIDE R82, R16, 0x2, R194 ;  /* 0x0000000210527825 */ /* 0x000fc600078e02c2 */
[----:B------:R-:W5:Y:S01]  /*6450*/  LDL.64 R198, [R1+0x48] ;  /* 0x0000480001c67983 */ /* 0x000f620000100a00 */
[----:B------:R-:W-:-:S03]  /*6460*/  IMAD.WIDE R80, R16, 0x2, R186 ;  /* 0x0000000210507825 */ /* 0x000fc600078e02ba */
[----:B------:R-:W5:Y:S04]  /*6470*/  LDL.64 R194, [R1+0x40] ;  /* 0x0000400001c27983 */ /* 0x000f680000100a00 */
[----:B------:R0:W5:Y:S01]  /*6480*/  LDG.E.U16 R87, [R84.64] ;  /* 0x0000000654577981 */ /* 0x000162000c1e1500 */
[----:B------:R-:W-:-:S03]  /*6490*/  IMAD.WIDE R90, R16, 0x2, R128 ;  /* 0x00000002105a7825 */ /* 0x000fc600078e0280 */
[----:B------:R1:W5:Y:S01]  /*64a0*/  LDG.E.U16 R94, [R80.64] ;  /* 0x00000006505e7981 */ /* 0x000362000c1e1500 */
[----:B------:R-:W-:-:S03]  /*64b0*/  IMAD.WIDE R58, R16, 0x2, R202 ;  /* 0x00000002103a7825 */ /* 0x000fc600078e02ca */
[----:B------:R-:W5:Y:S01]  /*64c0*/  LDL.64 R128, [R1+0x70] ;  /* 0x0000700001807983 */ /* 0x000f620000100a00 */
[----:B0-----:R-:W-:-:S03]  /*64d0*/  IMAD.WIDE R84, R16, 0x2, R146 ;  /* 0x0000000210547825 */ /* 0x001fc600078e0292 */
[----:B------:R-:W5:Y:S01]  /*64e0*/  LDL.64 R146, [R1+0x68] ;  /* 0x0000680001927983 */ /* 0x000f620000100a00 */
[----:B-1----:R-:W-:-:S03]  /*64f0*/  IMAD.WIDE R80, R16, 0x2, R142 ;  /* 0x0000000210507825 */ /* 0x002fc600078e028e */
[----:B------:R-:W5:Y:S01]  /*6500*/  LDL.64 R202, [R1+0x58] ;  /* 0x0000580001ca7983 */ /* 0x000f620000100a00 */
[----:B------:R-:W-:-:S03]  /*6510*/  IMAD.WIDE R88, R16, 0x2, R182 ;  /* 0x0000000210587825 */ /* 0x000fc600078e02b6 */
[----:B------:R0:W5:Y:S04]  /*6520*/  LDG.E.U16 R83, [R82.64] ;  /* 0x0000000652537981 */ /* 0x000168000c1e1500 */
[----:B------:R-:W5:Y:S04]  /*6530*/  LDL.64 R142, [R1+0x38] ;  /* 0x00003800018e7983 */ /* 0x000f680000100a00 */
[----:B------:R1:W5:Y:S04]  /*6540*/  LDG.E.U16 R86, [R76.64] ;  /* 0x000000064c567981 */ /* 0x000368000c1e1500 */
[----:B0-----:R2:W5:Y:S04]  /*6550*/  LDG.E.U16 R82, [R90.64] ;  /* 0x000000065a527981 */ /* 0x001568000c1e1500 */
[----:B------:R0:W5:Y:S01]  /*6560*/  LDG.E.U16 R58, [R58.64] ;  /* 0x000000063a3a7981 */ /* 0x000162000c1e1500 */
[----:B-1----:R-:W-:-:S03]  /*6570*/  IMAD.WIDE R76, R16, 0x2, R140 ;  /* 0x00000002104c7825 */ /* 0x002fc600078e028c */
[----:B------:R-:W5:Y:S04]  /*6580*/  LDL.64 R140, [R1+0x30] ;  /* 0x00003000018c7983 */ /* 0x000f680000100a00 */
[----:B------:R1:W5:Y:S01]  /*6590*/  LDG.E.U16 R95, [R56.64] ;  /* 0x00000006385f7981 */ /* 0x000362000c1e1500 */
[----:B------:R-:W-:-:S03]  /*65a0*/  IMAD.WIDE R98, R16, 0x2, R98 ;  /* 0x0000000210627825 */ /* 0x000fc600078e0262 */
[----:B0-----:R3:W5:Y:S04]  /*65b0*/  LDG.E.U16 R59, [R88.64] ;  /* 0x00000006583b7981 */ /* 0x001768000c1e1500 */
[----:B------:R0:W5:Y:S01]  /*65c0*/  LDG.E.U16 R93, [R84.64] ;  /* 0x00000006545d7981 */ /* 0x000162000c1e1500 */
[----:B-1----:R-:W-:-:S03]  /*65d0*/  IMAD.WIDE R56, R16, 0x2, R190 ;  /* 0x0000000210387825 */ /* 0x002fc600078e02be */
[----:B------:R-:W5:Y:S04]  /*65e0*/  LDL.64 R182, [R1+0x10] ;  /* 0x0000100001b67983 */ /* 0x000f680000100a00 */
[----:B------:R-:W5:Y:S04]  /*65f0*/  LDL.64 R190, [R1+0x20] ;  /* 0x0000200001be7983 */ /* 0x000f680000100a00 */
[----:B0-----:R0:W5:Y:S04]  /*6600*/  LDG.E.U16 R85, [R80.64] ;  /* 0x0000000650557981 */ /* 0x001168000c1e1500 */
[----:B------:R1:W5:Y:S04]  /*6610*/  LDG.E.U16 R57, [R56.64] ;  /* 0x0000000638397981 */ /* 0x000368000c1e1500 */
[----:B------:R-:W5:Y:S04]  /*6620*/  LDL.64 R186, [R1+0x18] ;  /* 0x0000180001ba7983 */ /* 0x000f680000100a00 */
[----:B0-----:R4:W5:Y:S04]  /*6630*/  LDG.E.U16 R81, [R76.64] ;  /* 0x000000064c517981 */ /* 0x001968000c1e1500 */
[----:B-1----:R5:W5:Y:S01]  /*6640*/  LDG.E.U16 R56, [R98.64] ;  /* 0x0000000662387981 */ /* 0x002b62000c1e1500 */
[----:B------:R-:W-:-:S03]  /*6650*/  IMAD.WIDE R96, R16, 0x2, R96 ;  /* 0x0000000210607825 */ /* 0x000fc600078e0260 */
[----:B------:R0:W1:Y:S04]  /*6660*/  LDS R233, [R222.X8] ;  /* 0x00000000dee97984 */ /* 0x0000680000008800 */
[----:B------:R0:W5:Y:S01]  /*6670*/  LDG.E.U16 R96, [R96.64] ;  /* 0x0000000660607981 */ /* 0x000162000c1e1500 */
[----:B--2---:R-:W-:-:S03]  /*6680*/  IMAD.WIDE R90, R16, 0x2, R138 ;  /* 0x00000002105a7825 */ /* 0x004fc600078e028a */
[----:B------:R-:W2:Y:S01]  /*6690*/  LDL.64 R138, [R1+0x50] ;  /* 0x00005000018a7983 */ /* 0x000ea20000100a00 */
[----:B---3--:R-:W-:-:S03]  /*66a0*/  IMAD.WIDE R88, R16, 0x2, R130 ;  /* 0x0000000210587825 */ /* 0x008fc600078e0282 */
[----:B------:R-:W3:Y:S01]  /*66b0*/  LDL.64 R130, [R1+0x28] ;  /* 0x0000280001827983 */ /* 0x000ee20000100a00 */
[----:B----4-:R-:W-:-:S03]  /*66c0*/  IMAD.WIDE R76, R16, 0x2, R144 ;  /* 0x00000002104c7825 */ /* 0x010fc600078e0290 */
[----:B------:R-:W4:Y:S04]  /*66d0*/  LDL.64 R144, [R1+0x8] ;  /* 0x0000080001907983 */ /* 0x000f280000100a00 */
[----:B------:R0:W4:Y:S04]  /*66e0*/  LDG.E.U16 R92, [R90.64] ;  /* 0x000000065a5c7981 */ /* 0x000128000c1e1500 */
[----:B------:R0:W4:Y:S04]  /*66f0*/  LDG.E.U16 R80, [R76.64] ;  /* 0x000000064c507981 */ /* 0x000128000c1e1500 */
[----:B------:R2:W4:Y:S01]  /*6700*/  LDG.E.U16 R84, [R88.64] ;  /* 0x0000000658547981 */ /* 0x000522000c1e1500 */
[----:B-----5:R-:W-:-:S03]  /*6710*/  IMAD.WIDE R98, R16, 0x2, R146 ;  /* 0x0000000210627825 */ /* 0x020fc600078e0292 */
[----:B------:R-:W5:Y:S01]  /*6720*/  LDL.64 R146, [R1] ;  /* 0x0000000001927983 */ /* 0x000f620000100a00 */
[----:B0-----:R-:W-:-:S03]  /*6730*/  IMAD.WIDE R90, R16, 0x2, R206 ;  /* 0x00000002105a7825 */ /* 0x001fc600078e02ce */
[----:B------:R0:W5:Y:S01]  /*6740*/  LDG.E.U16 R98, [R98.64] ;  /* 0x0000000662627981 */ /* 0x000162000c1e1500 */
[----:B------:R-:W-:-:S04]  /*6750*/  IMAD.WIDE R128, R16, 0x2, R128 ;  /* 0x0000000210807825 */ /* 0x000fc800078e0280 */
[C---:B------:R-:W-:Y:S01]  /*6760*/  IMAD.WIDE R76, R16.reuse, 0x2, R202 ;  /* 0x00000002104c7825 */ /* 0x040fe200078e02ca */
[----:B------:R1:W5:Y:S04]  /*6770*/  LDG.E.U16 R97, [R128.64] ;  /* 0x0000000680617981 */ /* 0x000368000c1e1500 */
[----:B0-----:R0:W5:Y:S02]  /*6780*/  LDG.E.U16 R99, [R90.64] ;  /* 0x000000065a637981 */ /* 0x001164000c1e1500 */
[----:B0-----:R-:W-:-:S04]  /*6790*/  IMAD.WIDE R90, R16, 0x2, R142 ;  /* 0x00000002105a7825 */ /* 0x001fc800078e028e */
[C---:B-1----:R-:W-:Y:S01]  /*67a0*/  IMAD.WIDE R128, R16.reuse, 0x2, R140 ;  /* 0x0000000210807825 */ /* 0x042fe200078e028c */
[----:B------:R0:W5:Y:S04]  /*67b0*/  LDG.E.U16 R142, [R90.64] ;  /* 0x000000065a8e7981 */ /* 0x000168000c1e1500 */
[----:B------:R4:W5:Y:S01]  /*67c0*/  LDG.E.U16 R143, [R128.64] ;  /* 0x00000006808f7981 */ /* 0x000962000c1e1500 */
[----:B0-----:R-:W-:-:S04]  /*67d0*/  IMAD.WIDE R90, R16, 0x2, R182 ;  /* 0x00000002105a7825 */ /* 0x001fc800078e02b6 */
[C---:B--2---:R-:W-:Y:S02]  /*67e0*/  IMAD.WIDE R88, R16.reuse, 0x2, R138 ;  /* 0x0000000210587825 */ /* 0x044fe400078e028a */
[----:B------:R0:W2:Y:S02]  /*67f0*/  LDG.E.U16 R138, [R76.64] ;  /* 0x000000064c8a7981 */ /* 0x0000a4000c1e1500 */
[C---:B---3--:R-:W-:Y:S02]  /*6800*/  IMAD.WIDE R130, R16.reuse, 0x2, R130 ;  /* 0x0000000210827825 */ /* 0x048fe400078e0282 */
[----:B------:R1:W3:Y:S02]  /*6810*/  LDG.E.U16 R139, [R88.64] ;  /* 0x00000006588b7981 */ /* 0x0002e4000c1e1500 */
[C---:B----4-:R-:W-:Y:S02]  /*6820*/  IMAD.WIDE R128, R16.reuse, 0x2, R144 ;  /* 0x0000000210807825 */ /* 0x050fe400078e0290 */
[----:B------:R4:W2:Y:S02]  /*6830*/  LDG.E.U16 R145, [R90.64] ;  /* 0x000000065a917981 */ /* 0x0008a4000c1e1500 */
[----:B0-----:R-:W-:-:S02]  /*6840*/  IMAD.WIDE R76, R16, 0x2, R198 ;  /* 0x00000002104c7825 */ /* 0x001fc400078e02c6 */
[----:B------:R0:W2:Y:S04]  /*6850*/  LDG.E.U16 R130, [R130.64] ;  /* 0x0000000682827981 */ /* 0x0000a8000c1e1500 */
[----:B------:R0:W2:Y:S01]  /*6860*/  LDG.E.U16 R140, [R76.64] ;  /* 0x000000064c8c7981 */ /* 0x0000a2000c1e1500 */
[----:B----4-:R-:W-:-:S03]  /*6870*/  IMAD.WIDE R90, R16, 0x2, R248 ;  /* 0x00000002105a7825 */ /* 0x010fc600078e02f8 */
[----:B------:R4:W2:Y:S01]  /*6880*/  LDG.E.U16 R128, [R128.64] ;  /* 0x0000000680807981 */ /* 0x0008a2000c1e1500 */
[----:B0-----:R-:W-:-:S04]  /*6890*/  IMAD.WIDE R76, R16, 0x2, R190 ;  /* 0x00000002104c7825 */ /* 0x001fc800078e02be */
[C---:B-1----:R-:W-:Y:S01]  /*68a0*/  IMAD.WIDE R88, R16.reuse, 0x2, R194 ;  /* 0x0000000210587825 */ /* 0x042fe200078e02c2 */
[----:B------:R5:W2:Y:S04]  /*68b0*/  LDG.E.U16 R131, [R76.64] ;  /* 0x000000064c837981 */ /* 0x000aa8000c1e1500 */
[----:B------:R0:W2:Y:S01]  /*68c0*/  LDG.E.U16 R141, [R88.64] ;  /* 0x00000006588d7981 */ /* 0x0000a2000c1e1500 */
[----:B-----5:R-:W-:-:S03]  /*68d0*/  IMAD.WIDE R76, R16, 0x2, R146 ;  /* 0x00000002104c7825 */ /* 0x020fc600078e0292 */
[----:B------:R1:W5:Y:S01]  /*68e0*/  LDG.E.U16 R147, [R90.64] ;  /* 0x000000065a937981 */ /* 0x000362000c1e1500 */
[----:B0-----:R-:W-:-:S03]  /*68f0*/  IMAD.WIDE R88, R16, 0x2, R186 ;  /* 0x0000000210587825 */ /* 0x001fc600078e02ba */
[----:B----4-:R0:W4:Y:S04]  /*6900*/  LDG.E.U16 R129, [R76.64] ;  /* 0x000000064c817981 */ /* 0x010128000c1e1500 */
[----:B------:R0:W2:Y:S01]  /*6910*/  LDG.E.U16 R144, [R88.64] ;  /* 0x0000000658907981 */ /* 0x0000a2000c1e1500 */
[----:B-1----:R-:W-:-:S05]  /*6920*/  IMAD.WIDE R90, R16, 0x2, R242 ;  /* 0x00000002105a7825 */ /* 0x002fca00078e02f2 */
[----:B------:R1:W2:Y:S01]  /*6930*/  LDG.E.U16 R183, [R90.64] ;  /* 0x000000065ab77981 */ /* 0x0002a2000c1e1500 */
[----:B0-----:R-:W-:-:S05]  /*6940*/  IMAD.WIDE R88, R16, 0x2, R250 ;  /* 0x0000000210587825 */ /* 0x001fca00078e02fa */
[----:B------:R0:W2:Y:S01]  /*6950*/  LDG.E.U16 R146, [R88.64] ;  /* 0x0000000658927981 */ /* 0x0000a2000c1e1500 */
[----:B-1----:R-:W-:-:S05]  /*6960*/  IMAD.WIDE R90, R16, 0x2, R234 ;  /* 0x00000002105a7825 */ /* 0x002fca00078e02ea */
[----:B------:R1:W2:Y:S01]  /*6970*/  LDG.E.U16 R190, [R90.64] ;  /* 0x000000065abe7981 */ /* 0x0002a2000c1e1500 */
[----:B0-----:R-:W-:-:S04]  /*6980*/  IMAD.WIDE R88, R16, 0x2, R244 ;  /* 0x0000000210587825 */ /* 0x001fc800078e02f4 */
[C---:B------:R-:W-:Y:S01]  /*6990*/  IMAD.WIDE R76, R16.reuse, 0x2, R246 ;  /* 0x00000002104c7825 */ /* 0x040fe200078e02f6 */
[----:B------:R0:W2:Y:S03]  /*69a0*/  LDG.E.U16 R182, [R88.64] ;  /* 0x0000000658b67981 */ /* 0x0000a6000c1e1500 */
[C---:B-1----:R-:W-:Y:S01]  /*69b0*/  IMAD.WIDE R90, R16.reuse, 0x2, R224 ;  /* 0x00000002105a7825 */ /* 0x042fe200078e02e0 */
[----:B------:R1:W2:Y:S04]  /*69c0*/  LDG.E.U16 R167, [R76.64] ;  /* 0x000000064ca77981 */ /* 0x0002a8000c1e1500 */
[----:B------:R1:W2:Y:S01]  /*69d0*/  LDG.E.U16 R195, [R90.64] ;  /* 0x000000065ac37981 */ /* 0x0002a2000c1e1500 */
[----:B0-----:R-:W-:-:S04]  /*69e0*/  IMAD.WIDE R88, R16, 0x2, R236 ;  /* 0x0000000210587825 */ /* 0x001fc800078e02ec */
[C---:B-1----:R-:W-:Y:S01]  /*69f0*/  IMAD.WIDE R76, R16.reuse, 0x2, R238 ;  /* 0x00000002104c7825 */ /* 0x042fe200078e02ee */
[----:B------:R0:W2:Y:S03]  /*6a00*/  LDG.E.U16 R187, [R88.64] ;  /* 0x0000000658bb7981 */ /* 0x0000a6000c1e1500 */
[C---:B------:R-:W-:Y:S01]  /*6a10*/  IMAD.WIDE R90, R16.reuse, 0x2, R212 ;  /* 0x00000002105a7825 */ /* 0x040fe200078e02d4 */
[----:B------:R1:W2:Y:S04]  /*6a20*/  LDG.E.U16 R186, [R76.64] ;  /* 0x000000064cba7981 */ /* 0x0002a8000c1e1500 */
[----:B------:R1:W2:Y:S01]  /*6a30*/  LDG.E.U16 R202, [R90.64] ;  /* 0x000000065aca7981 */ /* 0x0002a2000c1e1500 */
[----:B0-----:R-:W-:-:S04]  /*6a40*/  IMAD.WIDE R88, R16, 0x2, R228 ;  /* 0x0000000210587825 */ /* 0x001fc800078e02e4 */
[C---:B-1----:R-:W-:Y:S01]  /*6a50*/  IMAD.WIDE R76, R16.reuse, 0x2, R230 ;  /* 0x00000002104c7825 */ /* 0x042fe200078e02e6 */
[----:B------:R0:W2:Y:S03]  /*6a60*/  LDG.E.U16 R194, [R88.64] ;  /* 0x0000000658c27981 */ /* 0x0000a6000c1e1500 */
[C---:B------:R-:W-:Y:S01]  /*6a70*/  IMAD.WIDE R90, R16.reuse, 0x2, R200 ;  /* 0x00000002105a7825 */ /* 0x040fe200078e02c8 */
[----:B------:R1:W3:Y:S04]  /*6a80*/  LDG.E.U16 R191, [R76.64] ;  /* 0x000000064cbf7981 */ /* 0x0002e8000c1e1500 */
[----:B------:R1:W3:Y:S01]  /*6a90*/  LDG.E.U16 R207, [R90.64] ;  /* 0x000000065acf7981 */ /* 0x0002e2000c1e1500 */
[----:B0-----:R-:W-:-:S04]  /*6aa0*/  IMAD.WIDE R88, R16, 0x2, R216 ;  /* 0x0000000210587825 */ /* 0x001fc800078e02d8 */
[C---:B-1----:R-:W-:Y:S01]  /*6ab0*/  IMAD.WIDE R76, R16.reuse, 0x2, R220 ;  /* 0x00000002104c7825 */ /* 0x042fe200078e02dc */
[----:B------:R0:W3:Y:S03]  /*6ac0*/  LDG.E.U16 R199, [R88.64] ;  /* 0x0000000658c77981 */ /* 0x0000e6000c1e1500 */
[C---:B------:R-:W-:Y:S01]  /*6ad0*/  IMAD.WIDE R90, R16.reuse, 0x2, R188 ;  /* 0x00000002105a7825 */ /* 0x040fe200078e02bc */
[----:B------:R1:W3:Y:S04]  /*6ae0*/  LDG.E.U16 R198, [R76.64] ;  /* 0x000000064cc67981 */ /* 0x0002e8000c1e1500 */
[----:B------:R1:W4:Y:S01]  /*6af0*/  LDG.E.U16 R214, [R90.64] ;  /* 0x000000065ad67981 */ /* 0x000322000c1e1500 */
[----:B0-----:R-:W-:-:S04]  /*6b00*/  IMAD.WIDE R88, R16, 0x2, R204 ;  /* 0x0000000210587825 */ /* 0x001fc800078e02cc */
[C---:B-1----:R-:W-:Y:S01]  /*6b10*/  IMAD.WIDE R76, R16.reuse, 0x2, R208 ;  /* 0x00000002104c7825 */ /* 0x042fe200078e02d0 */
[----:B------:R0:W4:Y:S03]  /*6b20*/  LDG.E.U16 R206, [R88.64] ;  /* 0x0000000658ce7981 */ /* 0x000126000c1e1500 */
[C---:B------:R-:W-:Y:S01]  /*6b30*/  IMAD.WIDE R90, R16.reuse, 0x2, R178 ;  /* 0x00000002105a7825 */ /* 0x040fe200078e02b2 */
[----:B------:R1:W4:Y:S04]  /*6b40*/  LDG.E.U16 R203, [R76.64] ;  /* 0x000000064ccb7981 */ /* 0x000328000c1e1500 */
        /* <DEDUP_REMOVED lines=8> */
[----:B-1----:R-:W-:Y:S01]  /*6bd0*/  IMAD.WIDE R76, R16, 0x2, R184 ;  /* 0x00000002104c7825 */ /* 0x002fe200078e02b8 */
[----:B------:R0:W4:Y:S03]  /*6be0*/  LDG.E.U16 R218, [R88.64] ;  /* 0x0000000658da7981 */ /* 0x000126000c1e1500 */
[----:B------:R-:W-:Y:S01]  /*6bf0*/  FADD R90, -R2, R148 ;  /* 0x00000094025a7221 */ /* 0x000fe20000000100 */
[----:B------:R1:W4:Y:S03]  /*6c00*/  LDG.E.U16 R215, [R76.64] ;  /* 0x000000064cd77981 */ /* 0x000326000c1e1500 */
[----:B------:R-:W-:Y:S01]  /*6c10*/  FMUL R90, R90, 1.4426950216293334961 ;  /* 0x3fb8aa3b5a5a7820 */ /* 0x000fe20000400000 */
[----:B------:R-:W1:Y:S01]  /*6c20*/  LDS R91, [R150] ;  /* 0x00000000965b7984 */ /* 0x000e620000000800 */
[----:B0-----:R-:W-:-:S04]  /*6c30*/  IMAD.WIDE R88, R16, 0x2, R174 ;  /* 0x0000000210587825 */ /* 0x001fc800078e02ae */
[----:B------:R-:W0:Y:S01]  /*6c40*/  MUFU.EX2 R90, R90 ;  /* 0x0000005a005a7308 */ /* 0x000e220000000800 */
[C---:B-1----:R-:W-:Y:S01]  /*6c50*/  IMAD.WIDE R76, R16.reuse, 0x2, R176 ;  /* 0x00000002104c7825 */ /* 0x042fe200078e02b0 */
[----:B------:R1:W5:Y:S04]  /*6c60*/  LDG.E.U16 R223, [R88.64] ;  /* 0x0000000658df7981 */ /* 0x000368000c1e1500 */
[----:B------:R0:W5:Y:S01]  /*6c70*/  LDG.E.U16 R222, [R76.64] ;  /* 0x000000064cde7981 */ /* 0x000162000c1e1500 */
[----:B-1----:R-:W-:-:S04]  /*6c80*/  IMAD.WIDE R88, R16, 0x2, R158 ;  /* 0x0000000210587825 */ /* 0x002fc800078e029e */
[----:B0-----:R-:W-:Y:S01]  /*6c90*/  IMAD.WIDE R76, R16, 0x2, R170 ;  /* 0x00000002104c7825 */ /* 0x001fe200078e02aa */
[----:B------:R0:W5:Y:S04]  /*6ca0*/  LDG.E.U16 R232, [R88.64] ;  /* 0x0000000658e87981 */ /* 0x000168000c1e1500 */
[----:B------:R1:W5:Y:S01]  /*6cb0*/  LDG.E.U16 R148, [R76.64] ;  /* 0x000000064c947981 */ /* 0x000362000c1e1500 */
[C---:B0-----:R-:W-:Y:S02]  /*6cc0*/  FMUL R88, R90.reuse, R68 ;  /* 0x000000445a587220 */ /* 0x041fe40000400000 */
[----:B------:R-:W-:Y:S02]  /*6cd0*/  FMUL R89, R90, R69 ;  /* 0x000000455a597220 */ /* 0x000fe40000400000 */
[----:B-1----:R-:W-:-:S04]  /*6ce0*/  IMAD.WIDE R76, R16, 0x2, R168 ;  /* 0x00000002104c7825 */ /* 0x002fc800078e02a8 */
[----:B------:R-:W-:Y:S01]  /*6cf0*/  IMAD.WIDE R68, R16, 0x2, R154 ;  /* 0x0000000210447825 */ /* 0x000fe200078e029a */
[----:B------:R0:W5:Y:S04]  /*6d00*/  LDG.E.U16 R227, [R76.64] ;  /* 0x000000064ce37981 */ /* 0x000168000c1e1500 */
[----:B------:R1:W5:Y:S01]  /*6d10*/  LDG.E.U16 R240, [R68.64] ;  /* 0x0000000644f07981 */ /* 0x000362000c1e1500 */
[----:B------:R-:W-:Y:S02]  /*6d20*/  FFMA R0, R90, R0, R233 ;  /* 0x000000005a007223 */ /* 0x000fe400000000e9 */
[----:B0-----:R-:W-:-:S04]  /*6d30*/  IMAD.WIDE R76, R16, 0x2, R156 ;  /* 0x00000002104c7825 */ /* 0x001fc800078e029c */
[----:B-1----:R-:W-:Y:S01]  /*6d40*/  IMAD.WIDE R68, R16, 0x2, R152 ;  /* 0x0000000210447825 */ /* 0x002fe200078e0298 */
[----:B------:R0:W5:Y:S05]  /*6d50*/  LDG.E.U16 R233, [R76.64] ;  /* 0x000000064ce97981 */ /* 0x00016a000c1e1500 */
[----:B------:R1:W5:Y:S01]  /*6d60*/  LDG.E.U16 R68, [R68.64] ;  /* 0x0000000644447981 */ /* 0x000362000c1e1500 */
[----:B------:R-:W-:-:S04]  /*6d70*/  FADD R43, -R3, R43 ;  /* 0x0000002b032b7221 */ /* 0x000fc80000000100 */
[----:B------:R-:W-:-:S06]  /*6d80*/  FMUL R43, R43, 1.4426950216293334961 ;  /* 0x3fb8aa3b2b2b7820 */ /* 0x000fcc0000400000 */
[----:B------:R-:W0:Y:S01]  /*6d90*/  MUFU.EX2 R43, R43 ;  /* 0x0000002b002b7308 */ /* 0x000e220000000800 */
[C---:B------:R-:W-:Y:S02]  /*6da0*/  FMUL R120, R90.reuse, R120 ;  /* 0x000000785a787220 */ /* 0x040fe40000400000 */
[----:B------:R-:W-:Y:S02]  /*6db0*/  FMUL R121, R90, R121 ;  /* 0x000000795a797220 */ /* 0x000fe40000400000 */
[C---:B0-----:R-:W-:Y:S02]  /*6dc0*/  FFMA R10, R43.reuse, R10, R91 ;  /* 0x0000000a2b0a7223 */ /* 0x041fe4000000005b */
[C---:B------:R-:W-:Y:S02]  /*6dd0*/  FMUL R122, R43.reuse, R122 ;  /* 0x0000007a2b7a7220 */ /* 0x040fe40000400000 */
[C---:B------:R-:W-:Y:S02]  /*6de0*/  FMUL R123, R43.reuse, R123 ;  /* 0x0000007b2b7b7220 */ /* 0x040fe40000400000 */
[----:B------:R-:W-:-:S02]  /*6df0*/  FMUL R90, R43, R70 ;  /* 0x000000462b5a7220 */ /* 0x000fc40000400000 */
[----:B------:R-:W-:Y:S02]  /*6e00*/  FMUL R91, R43, R71 ;  /* 0x000000472b5b7220 */ /* 0x000fe40000400000 */
[----:B------:R-:W0:Y:S01]  /*6e10*/  LDS R43, [R149] ;  /* 0x00000000952b7984 */ /* 0x000e220000000800 */
[----:B------:R-:W-:-:S04]  /*6e20*/  FADD R23, -R4, R23 ;  /* 0x0000001704177221 */ /* 0x000fc80000000100 */
[----:B------:R-:W-:-:S04]  /*6e30*/  FMUL R23, R23, 1.4426950216293334961 ;  /* 0x3fb8aa3b17177820 */ /* 0x000fc80000400000 */
[----:B------:R1:W0:Y:S02]  /*6e40*/  MUFU.EX2 R77, R23 ;  /* 0x00000017004d7308 */ /* 0x0002240000000800 */
[----:B-1----:R-:W1:Y:S01]  /*6e50*/  LDS R23, [R34] ;  /* 0x0000000022177984 */ /* 0x002e620000000800 */
[----:B------:R-:W-:Y:S02]  /*6e60*/  FADD R14, -R6, R14 ;  /* 0x0000000e060e7221 */ /* 0x000fe40000000100 */
[----:B0-----:R-:W-:Y:S02]  /*6e70*/  FFMA R11, R77, R11, R43 ;  /* 0x0000000b4d0b7223 */ /* 0x001fe4000000002b */
[----:B------:R-:W-:Y:S02]  /*6e80*/  FADD R43, -R5, R15 ;  /* 0x0000000f052b7221 */ /* 0x000fe40000000100 */
[----:B------:R-:W0:Y:S02]  /*6e90*/  LDS R15, [R35] ;  /* 0x00000000230f7984 */ /* 0x000e240000000800 */
[----:B------:R-:W-:-:S02]  /*6ea0*/  FMUL R43, R43, 1.4426950216293334961 ;  /* 0x3fb8aa3b2b2b7820 */ /* 0x000fc40000400000 */
[----:B------:R-:W-:Y:S02]  /*6eb0*/  FMUL R14, R14, 1.4426950216293334961 ;  /* 0x3fb8aa3b0e0e7820 */ /* 0x000fe40000400000 */
[----:B------:R-:W-:Y:S02]  /*6ec0*/  FMUL R76, R77, R64 ;  /* 0x000000404d4c7220 */ /* 0x000fe40000400000 */
[----:B------:R-:W1:Y:S08]  /*6ed0*/  MUFU.EX2 R64, R43 ;  /* 0x0000002b00407308 */ /* 0x000e700000000800 */
[----:B------:R1:W0:Y:S02]  /*6ee0*/  MUFU.EX2 R43, R14 ;  /* 0x0000000e002b7308 */ /* 0x0002240000000800 */
[----:B-1----:R-:W-:Y:S01]  /*6ef0*/  FFMA R12, R64, R12, R23 ;  /* 0x0000000c400c7223 */ /* 0x002fe20000000017 */
[----:B------:R-:W-:Y:S04]  /*6f00*/  LDS R14, [R37] ;  /* 0x00000000250e7984 */ /* 0x000fe80000000800 */
[----:B------:R-:W-:Y:S01]  /*6f10*/  LDS R23, [R36] ;  /* 0x0000000024177984 */ /* 0x000fe20000000800 */
[----:B0-----:R-:W-:-:S03]  /*6f20*/  FFMA R13, R43, R13, R15 ;  /* 0x0000000d2b0d7223 */ /* 0x001fc6000000000f */
[----:B------:R-:W-:Y:S04]  /*6f30*/  LDS R15, [R38] ;  /* 0x00000000260f7984 */ /* 0x000fe80000000800 */
[----:B------:R-:W-:Y:S01]  /*6f40*/  BAR.SYNC.DEFER_BLOCKING 0x0 ;  /* 0x0000000000007b1d */ /* 0x000fe20000010000 */
[----:B------:R-:W-:Y:S02]  /*6f50*/  LOP3.LUT R69, R19, 0x20, RZ, 0x3c, !PT ;  /* 0x0000002013457812 */ /* 0x000fe400078e3cff */
[----:B------:R-:W-:Y:S02]  /*6f60*/  F2FP.PACK_AB R137, R137, R79 ;  /* 0x0000004f8989723e */ /* 0x000fe400000000ff */
[----:B------:R-:W-:Y:S02]  /*6f70*/  F2FP.PACK_AB R132, R132, R133 ;  /* 0x000000858484723e */ /* 0x000fe400000000ff */
[----:B------:R-:W-:-:S02]  /*6f80*/  F2FP.PACK_AB R126, R126, R78 ;  /* 0x0000004e7e7e723e */ /* 0x000fc400000000ff */
[----:B------:R-:W-:Y:S01]  /*6f90*/  F2FP.PACK_AB R127, R127, R136 ;  /* 0x000000887f7f723e */ /* 0x000fe200000000ff */
[----:B------:R-:W-:Y:S04]  /*6fa0*/  STS.U16 [R19], R58 ;  /* 0x0000003a13007388 */ /* 0x000fe80000000400 */
        /* <DEDUP_REMOVED lines=9> */
[----:B---3--:R-:W-:Y:S04]  /*7040*/  STS.U16 [R19+0x5000], R191 ;  /* 0x005000bf13007388 */ /* 0x008fe80000000400 */
[----:B------:R-:W-:Y:S04]  /*7050*/  STS.U16 [R19+0x5800], R199 ;  /* 0x005800c713007388 */ /* 0x000fe80000000400 */
[----:B------:R-:W-:Y:S01]  /*7060*/  STS.U16 [R19+0x6000], R207 ;  /* 0x006000cf13007388 */ /* 0x000fe20000000400 */
[----:B------:R-:W-:-:S02]  /*7070*/  F2FP.PACK_AB R125, R125, R134 ;  /* 0x000000867d7d723e */ /* 0x000fc400000000ff */
[----:B------:R-:W-:Y:S02]  /*7080*/  F2FP.PACK_AB R124, R124, R135 ;  /* 0x000000877c7c723e */ /* 0x000fe400000000ff */
[----:B------:R-:W-:Y:S02]  /*7090*/  F2FP.PACK_AB R100, R100, R119 ;  /* 0x000000776464723e */ /* 0x000fe400000000ff */
[----:B------:R-:W-:Y:S02]  /*70a0*/  F2FP.PACK_AB R109, R109, R118 ;  /* 0x000000766d6d723e */ /* 0x000fe400000000ff */
[----:B------:R-:W-:Y:S02]  /*70b0*/  F2FP.PACK_AB R108, R108, R117 ;  /* 0x000000756c6c723e */ /* 0x000fe400000000ff */
[----:B------:R-:W-:Y:S02]  /*70c0*/  F2FP.PACK_AB R107, R107, R116 ;  /* 0x000000746b6b723e */ /* 0x000fe400000000ff */
[----:B------:R-:W-:-:S02]  /*70d0*/  F2FP.PACK_AB R105, R105, R115 ;  /* 0x000000736969723e */ /* 0x000fc400000000ff */
[----:B------:R-:W-:Y:S02]  /*70e0*/  F2FP.PACK_AB R106, R106, R114 ;  /* 0x000000726a6a723e */ /* 0x000fe400000000ff */
[----:B------:R-:W-:Y:S02]  /*70f0*/  F2FP.PACK_AB R104, R104, R113 ;  /* 0x000000716868723e */ /* 0x000fe400000000ff */
[----:B------:R-:W-:Y:S02]  /*7100*/  F2FP.PACK_AB R103, R103, R112 ;  /* 0x000000706767723e */ /* 0x000fe400000000ff */
[----:B------:R-:W-:Y:S01]  /*7110*/  F2FP.PACK_AB R101, R101, R111 ;  /* 0x0000006f6565723e */ /* 0x000fe200000000ff */
[----:B----4-:R-:W-:Y:S04]  /*7120*/  STS.U16 [R19+0x6800], R215 ;  /* 0x006800d713007388 */ /* 0x010fe80000000400 */
[----:B-----5:R-:W-:Y:S01]  /*7130*/  STS.U16 [R19+0x7000], R223 ;  /* 0x007000df13007388 */ /* 0x020fe20000000400 */
[----:B------:R-:W-:-:S03]  /*7140*/  F2FP.PACK_AB R102, R102, R110 ;  /* 0x0000006e6666723e */ /* 0x000fc600000000ff */
        /* <DEDUP_REMOVED lines=49> */
[----:B------:R-:W-:Y:S04]  /*7460*/  STS [R21+0xc000], R137 ;  /* 0x00c0008915007388 */ /* 0x000fe80000000800 */
        /* <DEDUP_REMOVED lines=15> */
[----:B------:R-:W-:Y:S01]  /*7560*/  BAR.SYNC.DEFER_BLOCKING 0x0 ;  /* 0x0000000000007b1d */ /* 0x000fe20000010000 */
[----:B------:R-:W-:-:S02]  /*7570*/  FMUL R72, R77, R72 ;  /* 0x000000484d487220 */ /* 0x000fc40000400000 */
[C---:B------:R-:W-:Y:S02]  /*7580*/  FMUL R73, R77.reuse, R73 ;  /* 0x000000494d497220 */ /* 0x040fe40000400000 */
[----:B------:R-:W-:Y:S02]  /*7590*/  FMUL R77, R77, R65 ;  /* 0x000000414d4d7220 */ /* 0x000fe40000400000 */
[C---:B------:R-:W-:Y:S02]  /*75a0*/  FMUL R74, R64.reuse, R74 ;  /* 0x0000004a404a7220 */ /* 0x040fe40000400000 */
[C---:B------:R-:W-:Y:S02]  /*75b0*/  FMUL R75, R64.reuse, R75 ;  /* 0x0000004b404b7220 */ /* 0x040fe40000400000 */
[C---:B------:R-:W-:Y:S02]  /*75c0*/  FMUL R78, R64.reuse, R66 ;  /* 0x00000042404e7220 */ /* 0x040fe40000400000 */
[----:B------:R-:W-:Y:S01]  /*75d0*/  FMUL R79, R64, R67 ;  /* 0x00000043404f7220 */ /* 0x000fe20000400000 */
[----:B------:R-:W-:Y:S04]  /*75e0*/  LDSM.16.M88.4 R84, [R33+0xc000] ;  /* 0x00c000002154783b */ /* 0x000fe80000000200 */
[----:B------:R-:W0:Y:S04]  /*75f0*/  LDSM.16.M88.4 R56, [R22] ;  /* 0x000000001638783b */ /* 0x000e280000000200 */
[----:B------:R-:W1:Y:S04]  /*7600*/  LDSM.16.M88.4 R64, [R22+0x4000] ;  /* 0x004000001640783b */ /* 0x000e680000000200 */
[----:B------:R-:W2:Y:S04]  /*7610*/  LDSM.16.M88.4 R80, [R33+0xd000] ;  /* 0x00d000002150783b */ /* 0x000ea80000000200 */
[----:B------:R-:W3:Y:S01]  /*7620*/  LDSM.16.M88.4 R68, [R33+0xe000] ;  /* 0x00e000002144783b */ /* 0x000ee20000000200 */
[----:B------:R-:W-:-:S03]  /*7630*/  FADD R39, -R8, R39 ;  /* 0x0000002708277221 */ /* 0x000fc60000000100 */
[----:B------:R-:W4:Y:S01]  /*7640*/  LDSM.16.M88.4 R96, [R33+0xf000] ;  /* 0x00f000002160783b */ /* 0x000f220000000200 */
[----:B------:R-:W-:Y:S02]  /*7650*/  FADD R18, -R7, R18 ;  /* 0x0000001207127221 */ /* 0x000fe40000000100 */
[----:B------:R-:W-:Y:S02]  /*7660*/  FMUL R39, R39, 1.4426950216293334961 ;  /* 0x3fb8aa3b27277820 */ /* 0x000fe40000400000 */
[----:B------:R-:W-:Y:S01]  /*7670*/  FMUL R18, R18, 1.4426950216293334961 ;  /* 0x3fb8aa3b12127820 */ /* 0x000fe20000400000 */
[----:B------:R-:W-:-:S05]  /*7680*/  LOP3.LUT R135, R33, 0x20, RZ, 0x3c, !PT ;  /* 0x0000002021877812 */ /* 0x000fca00078e3cff */
[----:B------:R-:W5:Y:S01]  /*7690*/  MUFU.EX2 R18, R18 ;  /* 0x0000001200127308 */ /* 0x000f620000000800 */
[----:B------:R-:W2:Y:S04]  /*76a0*/  LDSM.16.M88.4 R104, [R135+0xe000] ;  /* 0x00e000008768783b */ /* 0x000ea80000000200 */
[----:B------:R-:W2:Y:S04]  /*76b0*/  LDSM.16.M88.4 R112, [R135+0xc000] ;  /* 0x00c000008770783b */ /* 0x000ea80000000200 */
[----:B------:R-:W3:Y:S01]  /*76c0*/  LDSM.16.M88.4 R108, [R135+0xd000] ;  /* 0x00d00000876c783b */ /* 0x000ee20000000200 */
[C---:B0-----:R-:W-:Y:S03]  /*76d0*/  HMMA.16816.F32 R120, R84.reuse, R56, R120 ;  /* 0x000000385478723c */ /* 0x041fe60000001878 */
[----:B------:R-:W0:Y:S05]  /*76e0*/  LDSM.16.M88.4 R92, [R135+0xf000] ;  /* 0x00f00000875c783b */ /* 0x000e2a0000000200 */
[----:B-1----:R-:W-:Y:S07]  /*76f0*/  HMMA.16816.F32 R88, R84, R64, R88 ;  /* 0x000000405458723c */ /* 0x002fee0000001858 */
[----:B------:R-:W-:-:S02]  /*7700*/  FADD R84, -R9, R41 ;  /* 0x0000002909547221 */ /* 0x000fc40000000100 */
[----:B------:R1:W0:Y:S02]  /*7710*/  MUFU.EX2 R41, R39 ;  /* 0x0000002700297308 */ /* 0x0002240000000800 */
[----:B-1----:R-:W-:-:S06]  /*7720*/  FMUL R39, R84, 1.4426950216293334961 ;  /* 0x3fb8aa3b54277820 */ /* 0x002fcc0000400000 */
[----:B------:R-:W1:Y:S01]  /*7730*/  MUFU.EX2 R39, R39 ;  /* 0x0000002700277308 */ /* 0x000e620000000800 */
[----:B--2---:R-:W-:Y:S01]  /*7740*/  HMMA.16816.F32 R72, R80, R56, R72 ;  /* 0x000000385048723c */ /* 0x004fe20000001848 */
[C---:B------:R-:W-:Y:S02]  /*7750*/  FMUL R60, R43.reuse, R60 ;  /* 0x0000003c2b3c7220 */ /* 0x040fe40000400000 */
[----:B------:R-:W-:Y:S02]  /*7760*/  FMUL R61, R43, R61 ;  /* 0x0000003d2b3d7220 */ /* 0x000fe40000400000 */
[----:B-----5:R-:W-:-:S03]  /*7770*/  FMUL R62, R18, R62 ;  /* 0x0000003e123e7220 */ /* 0x020fc60000400000 */
[----:B------:R-:W-:Y:S01]  /*7780*/  HMMA.16816.F32 R76, R80, R64, R76 ;  /* 0x00000040504c723c */ /* 0x000fe2000000184c */
[C---:B------:R-:W-:Y:S02]  /*7790*/  FMUL R63, R18.reuse, R63 ;  /* 0x0000003f123f7220 */ /* 0x040fe40000400000 */
[C---:B0-----:R-:W-:Y:S02]  /*77a0*/  FMUL R100, R41.reuse, R48 ;  /* 0x0000003029647220 */ /* 0x041fe40000400000 */
[----:B------:R-:W-:Y:S02]  /*77b0*/  FMUL R101, R41, R49 ;  /* 0x0000003129657220 */ /* 0x000fe40000400000 */
[C---:B------:R-:W-:Y:S02]  /*77c0*/  FMUL R80, R43.reuse, R52 ;  /* 0x000000342b507220 */ /* 0x040fe40000400000 */
[----:B------:R-:W-:Y:S02]  /*77d0*/  FMUL R81, R43, R53 ;  /* 0x000000352b517220 */ /* 0x000fe40000400000 */
[----:B------:R-:W-:-:S02]  /*77e0*/  FMUL R82, R18, R54 ;  /* 0x0000003612527220 */ /* 0x000fc40000400000 */
[----:B------:R-:W-:Y:S02]  /*77f0*/  FMUL R83, R18, R55 ;  /* 0x0000003712537220 */ /* 0x000fe40000400000 */
[C---:B-1----:R-:W-:Y:S02]  /*7800*/  FMUL R102, R39.reuse, R50 ;  /* 0x0000003227667220 */ /* 0x042fe40000400000 */
[----:B------:R-:W-:Y:S02]  /*7810*/  FMUL R103, R39, R51 ;  /* 0x0000003327677220 */ /* 0x000fe40000400000 */
[C---:B------:R-:W-:Y:S02]  /*7820*/  FMUL R44, R41.reuse, R44 ;  /* 0x0000002c292c7220 */ /* 0x040fe40000400000 */
[----:B------:R-:W-:Y:S02]  /*7830*/  FMUL R45, R41, R45 ;  /* 0x0000002d292d7220 */ /* 0x000fe40000400000 */
[----:B------:R-:W-:-:S02]  /*7840*/  FMUL R46, R39, R46 ;  /* 0x0000002e272e7220 */ /* 0x000fc40000400000 */
[----:B------:R-:W-:Y:S01]  /*7850*/  FMUL R47, R39, R47 ;  /* 0x0000002f272f7220 */ /* 0x000fe20000400000 */
[----:B---3--:R-:W-:Y:S01]  /*7860*/  HMMA.16816.F32 R80, R68, R56, R80 ;  /* 0x000000384450723c */ /* 0x008fe20000001850 */
[----:B------:R-:W-:Y:S02]  /*7870*/  LOP3.LUT R134, R33, 0x40, RZ, 0x3c, !PT ;  /* 0x0000004021867812 */ /* 0x000fe400078e3cff */
[----:B------:R-:W-:-:S03]  /*7880*/  LOP3.LUT R136, R22, 0x40, RZ, 0x3c, !PT ;  /* 0x0000004016887812 */ /* 0x000fc600078e3cff */
[----:B------:R-:W-:Y:S02]  /*7890*/  LDSM.16.M88.4 R52, [R134+0xe000] ;  /* 0x00e000008634783b */ /* 0x000fe40000000200 */
[----:B------:R-:W-:Y:S02]  /*78a0*/  HMMA.16816.F32 R68, R68, R64, R60 ;  /* 0x000000404444723c */ /* 0x000fe4000000183c */
[----:B------:R-:W0:Y:S04]  /*78b0*/  LDSM.16.M88.4 R48, [R136] ;  /* 0x000000008830783b */ /* 0x000e280000000200 */
[----:B------:R-:W-:Y:S02]  /*78c0*/  LDSM.16.M88.4 R116, [R134+0xc000] ;  /* 0x00c000008674783b */ /* 0x000fe40000000200 */
[C---:B----4-:R-:W-:Y:S02]  /*78d0*/  HMMA.16816.F32 R100, R96.reuse, R56, R100 ;  /* 0x000000386064723c */ /* 0x050fe40000001864 */
[----:B------:R-:W-:Y:S04]  /*78e0*/  LDSM.16.M88.4 R84, [R134+0xd000] ;  /* 0x00d000008654783b */ /* 0x000fe80000000200 */
[----:B------:R-:W-:Y:S02]  /*78f0*/  LDSM.16.M88.4 R60, [R134+0xf000] ;  /* 0x00f00000863c783b */ /* 0x000fe40000000200 */
[----:B------:R-:W-:Y:S02]  /*7900*/  HMMA.16816.F32 R96, R96, R64, R44 ;  /* 0x000000406060723c */ /* 0x000fe4000000182c */
[----:B------:R-:W1:Y:S01]  /*7910*/  LDSM.16.M88.4 R44, [R136+0x4000] ;  /* 0x00400000882c783b */ /* 0x000e620000000200 */
[----:B------:R-:W-:-:S05]  /*7920*/  LOP3.LUT R133, R33, 0x60, RZ, 0x3c, !PT ;  /* 0x0000006021857812 */ /* 0x000fca00078e3cff */
[-C--:B------:R-:W-:Y:S08]  /*7930*/  HMMA.16816.F32 R80, R104, R58.reuse, R80 ;  /* 0x0000003a6850723c */ /* 0x080ff00000001850 */
[-C--:B------:R-:W-:Y:S08]  /*7940*/  HMMA.16816.F32 R120, R112, R58.reuse, R120 ;  /* 0x0000003a7078723c */ /* 0x080ff00000001878 */
[----:B------:R-:W-:Y:S08]  /*7950*/  HMMA.16816.F32 R72, R108, R58, R72 ;  /* 0x0000003a6c48723c */ /* 0x000ff00000001848 */
[-C--:B------:R-:W-:Y:S01]  /*7960*/  HMMA.16816.F32 R68, R104, R66.reuse, R68 ;  /* 0x000000426844723c */ /* 0x080fe20000001844 */
[----:B------:R-:W2:Y:S07]  /*7970*/  LDSM.16.M88.4 R104, [R133+0xe000] ;  /* 0x00e000008568783b */ /* 0x000eae0000000200 */
[-C--:B------:R-:W-:Y:S01]  /*7980*/  HMMA.16816.F32 R88, R112, R66.reuse, R88 ;  /* 0x000000427058723c */ /* 0x080fe20000001858 */
[----:B------:R-:W3:Y:S07]  /*7990*/  LDSM.16.M88.4 R112, [R133+0xc000] ;  /* 0x00c000008570783b */ /* 0x000eee0000000200 */
[----:B------:R-:W-:Y:S01]  /*79a0*/  HMMA.16816.F32 R76, R108, R66, R76 ;  /* 0x000000426c4c723c */ /* 0x000fe2000000184c */
[----:B------:R-:W4:Y:S07]  /*79b0*/  LDSM.16.M88.4 R108, [R133+0xd000] ;  /* 0x00d00000856c783b */ /* 0x000f2e0000000200 */
[C---:B------:R-:W-:Y:S01]  /*79c0*/  HMMA.16816.F32 R56, R92.reuse, R58, R100 ;  /* 0x0000003a5c38723c */ /* 0x040fe20000001864 */
[----:B------:R-:W5:Y:S07]  /*79d0*/  LDSM.16.M88.4 R100, [R133+0xf000] ;  /* 0x00f000008564783b */ /* 0x000f6e0000000200 */
[----:B------:R-:W-:Y:S01]  /*79e0*/  HMMA.16816.F32 R64, R92, R66, R96 ;  /* 0x000000425c40723c */ /* 0x000fe20000001860 */
[----:B------:R-:W-:Y:S04]  /*79f0*/  LDSM.16.M88.4 R92, [R33+0xe080] ;  /* 0x00e08000215c783b */ /* 0x000fe80000000200 */
[----:B------:R-:W-:Y:S03]  /*7a00*/  LDSM.16.M88.4 R96, [R33+0xf080] ;  /* 0x00f080002160783b */ /* 0x000fe60000000200 */
[C---:B0-----:R-:W-:Y:S08]  /*7a10*/  HMMA.16816.F32 R80, R52.reuse, R48, R80 ;  /* 0x000000303450723c */ /* 0x041ff00000001850 */
[----:B-1----:R-:W-:Y:S01]  /*7a20*/  HMMA.16816.F32 R52, R52, R44, R68 ;  /* 0x0000002c3434723c */ /* 0x002fe20000001844 */
[----:B------:R-:W-:Y:S07]  /*7a30*/  LDSM.16.M88.4 R68, [R22+0x4080] ;  /* 0x004080001644783b */ /* 0x000fee0000000200 */
[-C--:B------:R-:W-:Y:S08]  /*7a40*/  HMMA.16816.F32 R120, R116, R48.reuse, R120 ;  /* 0x000000307478723c */ /* 0x080ff00000001878 */
[-C--:B------:R-:W-:Y:S08]  /*7a50*/  HMMA.16816.F32 R72, R84, R48.reuse, R72 ;  /* 0x000000305448723c */ /* 0x080ff00000001848 */
[----:B------:R-:W-:Y:S08]  /*7a60*/  HMMA.16816.F32 R56, R60, R48, R56 ;  /* 0x000000303c38723c */ /* 0x000ff00000001838 */
[-C--:B------:R-:W-:Y:S01]  /*7a70*/  HMMA.16816.F32 R116, R116, R44.reuse, R88 ;  /* 0x0000002c7474723c */ /* 0x080fe20000001858 */
[----:B------:R-:W-:Y:S07]  /*7a80*/  LDSM.16.M88.4 R88, [R33+0xd080] ;  /* 0x00d080002158783b */ /* 0x000fee0000000200 */
[-C--:B------:R-:W-:Y:S01]  /*7a90*/  HMMA.16816.F32 R84, R84, R44.reuse, R76 ;  /* 0x0000002c5454723c */ /* 0x080fe2000000184c */
[----:B------:R-:W-:Y:S07]  /*7aa0*/  LDSM.16.M88.4 R76, [R33+0xc080] ;  /* 0x00c08000214c783b */ /* 0x000fee0000000200 */
[----:B------:R-:W-:Y:S01]  /*7ab0*/  HMMA.16816.F32 R60, R60, R44, R64 ;  /* 0x0000002c3c3c723c */ /* 0x000fe20000001840 */
[----:B------:R-:W0:Y:S07]  /*7ac0*/  LDSM.16.M88.4 R64, [R22+0x80] ;  /* 0x000080001640783b */ /* 0x000e2e0000000200 */
[C---:B--2---:R-:W-:Y:S08]  /*7ad0*/  HMMA.16816.F32 R80, R104.reuse, R50, R80 ;  /* 0x000000326850723c */ /* 0x044ff00000001850 */
[----:B------:R-:W-:Y:S01]  /*7ae0*/  HMMA.16816.F32 R52, R104, R46, R52 ;  /* 0x0000002e6834723c */ /* 0x000fe20000001834 */
[----:B------:R-:W-:Y:S07]  /*7af0*/  LDSM.16.M88.4 R104, [R135+0xc080] ;  /* 0x00c080008768783b */ /* 0x000fee0000000200 */
[-C--:B---3--:R-:W-:Y:S08]  /*7b00*/  HMMA.16816.F32 R120, R112, R50.reuse, R120 ;  /* 0x000000327078723c */ /* 0x088ff00000001878 */
[-C--:B----4-:R-:W-:Y:S08]  /*7b10*/  HMMA.16816.F32 R72, R108, R50.reuse, R72 ;  /* 0x000000326c48723c */ /* 0x090ff00000001848 */
[----:B-----5:R-:W-:Y:S01]  /*7b20*/  HMMA.16816.F32 R56, R100, R50, R56 ;  /* 0x000000326438723c */ /* 0x020fe20000001838 */
[----:B------:R-:W-:Y:S07]  /*7b30*/  LDSM.16.M88.4 R48, [R135+0xf080] ;  /* 0x00f080008730783b */ /* 0x000fee0000000200 */
[-C--:B------:R-:W-:Y:S01]  /*7b40*/  HMMA.16816.F32 R116, R112, R46.reuse, R116 ;  /* 0x0000002e7074723c */ /* 0x080fe20000001874 */
[----:B------:R-:W-:Y:S07]  /*7b50*/  LDSM.16.M88.4 R112, [R134+0xf080] ;  /* 0x00f080008670783b */ /* 0x000fee0000000200 */
[-C--:B------:R-:W-:Y:S01]  /*7b60*/  HMMA.16816.F32 R84, R108, R46.reuse, R84 ;  /* 0x0000002e6c54723c */ /* 0x080fe20000001854 */
[----:B------:R-:W-:Y:S07]  /*7b70*/  LDSM.16.M88.4 R108, [R134+0xe080] ;  /* 0x00e08000866c783b */ /* 0x000fee0000000200 */
[----:B------:R-:W-:Y:S01]  /*7b80*/  HMMA.16816.F32 R60, R100, R46, R60 ;  /* 0x0000002e643c723c */ /* 0x000fe2000000183c */
[----:B------:R-:W1:Y:S04]  /*7b90*/  LDSM.16.M88.4 R44, [R135+0xe080] ;  /* 0x00e08000872c783b */ /* 0x000e680000000200 */
[----:B------:R-:W2:Y:S03]  /*7ba0*/  LDSM.16.M88.4 R100, [R135+0xd080] ;  /* 0x00d080008764783b */ /* 0x000ea60000000200 */
[C---:B0-----:R-:W-:Y:S08]  /*7bb0*/  HMMA.16816.F32 R80, R92.reuse, R64, R80 ;  /* 0x000000405c50723c */ /* 0x041ff00000001850 */
[----:B------:R-:W-:Y:S01]  /*7bc0*/  HMMA.16816.F32 R52, R92, R68, R52 ;  /* 0x000000445c34723c */ /* 0x000fe20000001834 */
[----:B------:R-:W-:Y:S07]  /*7bd0*/  LDSM.16.M88.4 R92, [R134+0xc080] ;  /* 0x00c08000865c783b */ /* 0x000fee0000000200 */
[-C--:B------:R-:W-:Y:S08]  /*7be0*/  HMMA.16816.F32 R120, R76, R64.reuse, R120 ;  /* 0x000000404c78723c */ /* 0x080ff00000001878 */
[-C--:B------:R-:W-:Y:S08]  /*7bf0*/  HMMA.16816.F32 R72, R88, R64.reuse, R72 ;  /* 0x000000405848723c */ /* 0x080ff00000001848 */
[----:B------:R-:W-:Y:S08]  /*7c00*/  HMMA.16816.F32 R56, R96, R64, R56 ;  /* 0x000000406038723c */ /* 0x000ff00000001838 */
[-C--:B------:R-:W-:Y:S01]  /*7c10*/  HMMA.16816.F32 R116, R76, R68.reuse, R116 ;  /* 0x000000444c74723c */ /* 0x080fe20000001874 */
[----:B------:R-:W0:Y:S07]  /*7c20*/  LDSM.16.M88.4 R76, [R136+0x80] ;  /* 0x00008000884c783b */ /* 0x000e2e0000000200 */
[-C--:B------:R-:W-:Y:S01]  /*7c30*/  HMMA.16816.F32 R84, R88, R68.reuse, R84 ;  /* 0x000000445854723c */ /* 0x080fe20000001854 */
[----:B------:R-:W3:Y:S07]  /*7c40*/  LDSM.16.M88.4 R88, [R136+0x4080] ;  /* 0x004080008858783b */ /* 0x000eee0000000200 */
[----:B------:R-:W-:Y:S01]  /*7c50*/  HMMA.16816.F32 R60, R96, R68, R60 ;  /* 0x00000044603c723c */ /* 0x000fe2000000183c */
[----:B------:R-:W4:Y:S07]  /*7c60*/  LDSM.16.M88.4 R96, [R134+0xd080] ;  /* 0x00d080008660783b */ /* 0x000f2e0000000200 */
[C---:B-1----:R-:W-:Y:S01]  /*7c70*/  HMMA.16816.F32 R80, R44.reuse, R66, R80 ;  /* 0x000000422c50723c */ /* 0x042fe20000001850 */
[----:B------:R-:W1:Y:S07]  /*7c80*/  S2R R124, SR_CTAID.X ;  /* 0x00000000007c7919 */ /* 0x000e6e0000002500 */
[----:B------:R-:W-:Y:S01]  /*7c90*/  HMMA.16816.F32 R52, R44, R70, R52 ;  /* 0x000000462c34723c */ /* 0x000fe20000001834 */
[----:B------:R-:W-:Y:S07]  /*7ca0*/  LDSM.16.M88.4 R44, [R133+0xf080] ;  /* 0x00f08000852c783b */ /* 0x000fee0000000200 */
[-C--:B------:R-:W-:Y:S08]  /*7cb0*/  HMMA.16816.F32 R120, R104, R66.reuse, R120 ;  /* 0x000000426878723c */ /* 0x080ff00000001878 */
[-C--:B--2---:R-:W-:Y:S08]  /*7cc0*/  HMMA.16816.F32 R72, R100, R66.reuse, R72 ;  /* 0x000000426448723c */ /* 0x084ff00000001848 */
[----:B------:R-:W-:Y:S01]  /*7cd0*/  HMMA.16816.F32 R56, R48, R66, R56 ;  /* 0x000000423038723c */ /* 0x000fe20000001838 */
[----:B------:R-:W-:Y:S07]  /*7ce0*/  LDSM.16.M88.4 R64, [R133+0xd080] ;  /* 0x00d080008540783b */ /* 0x000fee0000000200 */
[-C--:B------:R-:W-:Y:S08]  /*7cf0*/  HMMA.16816.F32 R116, R104, R70.reuse, R116 ;  /* 0x000000466874723c */ /* 0x080ff00000001874 */
[-C--:B------:R-:W-:Y:S08]  /*7d00*/  HMMA.16816.F32 R84, R100, R70.reuse, R84 ;  /* 0x000000466454723c */ /* 0x080ff00000001854 */
[----:B------:R-:W-:Y:S01]  /*7d10*/  HMMA.16816.F32 R60, R48, R70, R60 ;  /* 0x00000046303c723c */ /* 0x000fe2000000183c */
[----:B------:R-:W2:Y:S04]  /*7d20*/  LDSM.16.M88.4 R48, [R133+0xe080] ;  /* 0x00e080008530783b */ /* 0x000ea80000000200 */
[----:B------:R-:W5:Y:S03]  /*7d30*/  LDSM.16.M88.4 R68, [R133+0xc080] ;  /* 0x00c080008544783b */ /* 0x000f660000000200 */
[----:B0-----:R-:W-:Y:S01]  /*7d40*/  HMMA.16816.F32 R80, R108, R76, R80 ;  /* 0x0000004c6c50723c */ /* 0x001fe20000001850 */
[----:B-1----:R-:W-:-:S07]  /*7d50*/  IMAD.SHL.U32 R124, R124, 0x40, RZ ;  /* 0x000000407c7c7824 */ /* 0x002fce00078e00ff */
[----:B---3--:R-:W-:Y:S01]  /*7d60*/  HMMA.16816.F32 R108, R108, R88, R52 ;  /* 0x000000586c6c723c */ /* 0x008fe20000001834 */
[----:B------:R-:W-:-:S07]  /*7d70*/  UIADD3 UR4, UR4, 0x80, URZ ;  /* 0x0000008004047890 */ /* 0x000fce000fffe03f */
[-C--:B------:R-:W-:Y:S08]  /*7d80*/  HMMA.16816.F32 R120, R92, R76.reuse, R120 ;  /* 0x0000004c5c78723c */ /* 0x080ff00000001878 */
[-C--:B----4-:R-:W-:Y:S08]  /*7d90*/  HMMA.16816.F32 R72, R96, R76.reuse, R72 ;  /* 0x0000004c6048723c */ /* 0x090ff00000001848 */
[----:B------:R-:W-:Y:S08]  /*7da0*/  HMMA.16816.F32 R56, R112, R76, R56 ;  /* 0x0000004c7038723c */ /* 0x000ff00000001838 */
[-C--:B------:R-:W-:Y:S08]  /*7db0*/  HMMA.16816.F32 R116, R92, R88.reuse, R116 ;  /* 0x000000585c74723c */ /* 0x080ff00000001874 */
[-C--:B------:R-:W-:Y:S08]  /*7dc0*/  HMMA.16816.F32 R84, R96, R88.reuse, R84 ;  /* 0x000000586054723c */ /* 0x080ff00000001854 */
[----:B------:R-:W-:Y:S01]  /*7dd0*/  HMMA.16816.F32 R112, R112, R88, R60 ;  /* 0x000000587070723c */ /* 0x000fe2000000183c */
[----:B------:R-:W-:-:S04]  /*7de0*/  IADD3 R124, R124, 0x40, RZ ;  /* 0x000000407c7c7810 */ /* 0x000fc80007ffe0ff */
[----:B------:R-:W-:Y:S01]  /*7df0*/  ISETP.LE.AND P2, PT, R124, UR4, PT ;  /* 0x000000047c007c0c */ /* 0x000fe2000bf43270 */
[----:B------:R-:W-:Y:S02]  /*7e00*/  IMAD.MOV.U32 R43, RZ, RZ, 0x80 ;  /* 0x00000080ff2b7424 */ /* 0x000fe400078e00ff */
[----:B--2---:R-:W-:Y:S01]  /*7e10*/  HMMA.16816.F32 R52, R48, R78, R80 ;  /* 0x0000004e3034723c */ /* 0x004fe20000001850 */
[----:B------:R-:W-:Y:S01]  /*7e20*/  FFMA R17, R18, R17, R23 ;  /* 0x0000001112117223 */ /* 0x000fe20000000017 */
[----:B------:R-:W-:Y:S01]  /*7e30*/  MOV R148, R2 ;  /* 0x0000000200947202 */ /* 0x000fe20000000f00 */
[----:B------:R-:W-:-:S05]  /*7e40*/  IMAD R16, R43, c[0x0][0x1b4], R16 ;  /* 0x00006d002b107a24 */ /* 0x000fca00078e0210 */
[----:B------:R-:W-:Y:S01]  /*7e50*/  HMMA.16816.F32 R60, R48, R90, R108 ;  /* 0x0000005a303c723c */ /* 0x000fe2000000186c */
[----:B------:R-:W-:Y:S02]  /*7e60*/  IMAD R24, R43, c[0x0][0x1a4], R24 ;  /* 0x000069002b187a24 */ /* 0x000fe400078e0218 */
[----:B------:R-:W-:Y:S02]  /*7e70*/  FFMA R42, R41, R42, R14 ;  /* 0x0000002a292a7223 */ /* 0x000fe4000000000e */
[----:B------:R-:W-:-:S03]  /*7e80*/  FFMA R40, R39, R40, R15 ;  /* 0x0000002827287223 */ /* 0x000fc6000000000f */
[----:B-----5:R-:W-:Y:S01]  /*7e90*/  HMMA.16816.F32 R120, R68, R78, R120 ;  /* 0x0000004e4478723c */ /* 0x020fe20000001878 */
[----:B------:R-:W-:Y:S01]  /*7ea0*/  IMAD.MOV.U32 R43, RZ, RZ, R3 ;  /* 0x000000ffff2b7224 */ /* 0x000fe200078e0003 */
[----:B------:R-:W-:Y:S01]  /*7eb0*/  MOV R15, R5 ;  /* 0x00000005000f7202 */ /* 0x000fe20000000f00 */
[----:B------:R-:W-:Y:S01]  /*7ec0*/  IMAD.MOV.U32 R23, RZ, RZ, R4 ;  /* 0x000000ffff177224 */ /* 0x000fe200078e0004 */
[----:B------:R-:W-:-:S04]  /*7ed0*/  MOV R39, R8 ;  /* 0x0000000800277202 */ /* 0x000fc80000000f00 */
[----:B------:R-:W-:Y:S01]  /*7ee0*/  HMMA.16816.F32 R72, R64, R78, R72 ;  /* 0x0000004e4048723c */ /* 0x000fe20000001848 */
[----:B------:R-:W-:Y:S02]  /*7ef0*/  IMAD.MOV.U32 R14, RZ, RZ, R6 ;  /* 0x000000ffff0e7224 */ /* 0x000fe400078e0006 */
[----:B------:R-:W-:-:S05]  /*7f00*/  IMAD.MOV.U32 R18, RZ, RZ, R7 ;  /* 0x000000ffff127224 */ /* 0x000fca00078e0007 */
[----:B------:R-:W-:Y:S01]  /*7f10*/  HMMA.16816.F32 R48, R44, R78, R56 ;  /* 0x0000004e2c30723c */ /* 0x000fe20000001838 */
[----:B------:R-:W-:-:S07]  /*7f20*/  IMAD.MOV.U32 R41, RZ, RZ, R9 ;  /* 0x000000ffff297224 */ /* 0x000fce00078e0009 */
[-C--:B------:R-:W-:Y:S08]  /*7f30*/  HMMA.16816.F32 R68, R68, R90.reuse, R116 ;  /* 0x0000005a4444723c */ /* 0x080ff00000001874 */
[-C--:B------:R-:W-:Y:S08]  /*7f40*/  HMMA.16816.F32 R64, R64, R90.reuse, R84 ;  /* 0x0000005a4040723c */ /* 0x080ff00000001854 */
[----:B------:R-:W-:Y:S01]  /*7f50*/  HMMA.16816.F32 R44, R44, R90, R112 ;  /* 0x0000005a2c2c723c */ /* 0x000fe20000001870 */
[----:B------:R-:W-:Y:S01]  /*7f60*/  @P2 CALL.REL.NOINC `(.L_x_0) ;  /* 0x0000001000002944 */ /* 0x000fe20003c00000 */
[----:B------:R-:W-:Y:S06]  /*7f70*/  BRA `(.L_x_1) ;  /* 0xffffb47000007947 */ /* 0x000fec000383ffff */
.L_x_0:
[----:B------:R-:W0:Y:S01]  /*7f80*/  S2R R58, SR_TID.X ;  /* 0x00000000003a7919 */ /* 0x000e220000002100 */
[----:B------:R-:W-:Y:S01]  /*7f90*/  IMAD.MOV.U32 R118, RZ, RZ, c[0x0][0x1c8] ;  /* 0x00007200ff767624 */ /* 0x000fe200078e00ff */
[----:B------:R-:W-:Y:S01]  /*7fa0*/  MOV R119, R10 ;  /* 0x0000000a00777202 */ /* 0x000fe20000000f00 */
[----:B------:R-:W-:Y:S01]  /*7fb0*/  IMAD.MOV.U32 R162, RZ, RZ, R0 ;  /* 0x000000ffffa27224 */ /* 0x000fe200078e0000 */
[----:B------:R-:W1:Y:S01]  /*7fc0*/  S2R R57, SR_TID.X ;  /* 0x0000000000397919 */ /* 0x000e620000002100 */
[----:B------:R-:W-:Y:S01]  /*7fd0*/  IMAD.MOV.U32 R127, RZ, RZ, R52 ;  /* 0x000000ffff7f7224 */ /* 0x000fe200078e0034 */
[C---:B------:R-:W-:Y:S01]  /*7fe0*/  FSETP.GEU.AND P6, PT, R119.reuse, 1.175494350822287508e-38, PT ;  /* 0x008000007700780b */ /* 0x040fe20003fce000 */
[----:B------:R-:W-:Y:S01]  /*7ff0*/  FMUL R52, R119, 8388608 ;  /* 0x4b00000077347820 */ /* 0x000fe20000400000 */
[----:B------:R-:W2:Y:S01]  /*8000*/  S2R R141, SR_TID.X ;  /* 0x00000000008d7919 */ /* 0x000ea20000002100 */
[----:B------:R-:W-:Y:S01]  /*8010*/  MOV R158, R123 ;  /* 0x0000007b009e7202 */ /* 0x000fe20000000f00 */
[----:B------:R-:W-:Y:S01]  /*8020*/  IMAD.MOV.U32 R123, RZ, RZ, R60 ;  /* 0x000000ffff7b7224 */ /* 0x000fe200078e003c */
[----:B------:R-:W-:Y:S01]  /*8030*/  MOV R125, R53 ;  /* 0x00000035007d7202 */ /* 0x000fe20000000f00 */
[----:B------:R-:W3:Y:S01]  /*8040*/  S2R R137, SR_CTAID.X ;  /* 0x0000000000897919 */ /* 0x000ee20000002500 */
[----:B------:R-:W-:Y:S01]  /*8050*/  FSEL R52, R52, R119, !P6 ;  /* 0x0000007734347208 */ /* 0x000fe20007000000 */
[----:B------:R-:W-:Y:S01]  /*8060*/  IMAD.MOV.U32 R124, RZ, RZ, R11 ;  /* 0x000000ffff7c7224 */ /* 0x000fe200078e000b */
[----:B------:R-:W-:Y:S01]  /*8070*/  MOV R117, R12 ;  /* 0x0000000c00757202 */ /* 0x000fe20000000f00 */
[----:B------:R-:W4:Y:S01]  /*8080*/  S2R R139, SR_CTAID.Y ;  /* 0x00000000008b7919 */ /* 0x000f220000002600 */
[----:B------:R-:W-:Y:S01]  /*8090*/  IMAD.MOV.U32 R133, RZ, RZ, R121 ;  /* 0x000000ffff857224 */ /* 0x000fe200078e0079 */
[----:B------:R-:W-:Y:S01]  /*80a0*/  MOV R156, R70 ;  /* 0x00000046009c7202 */ /* 0x000fe20000000f00 */
[----:B------:R-:W-:Y:S01]  /*80b0*/  FMUL R53, R124, 8388608 ;  /* 0x4b0000007c357820 */ /* 0x000fe20000400000 */
[----:B------:R-:W-:Y:S01]  /*80c0*/  MOV R70, R40 ;  /* 0x0000002800467202 */ /* 0x000fe20000000f00 */
[----:B------:R-:W-:Y:S01]  /*80d0*/  IMAD.MOV.U32 R121, RZ, RZ, R61 ;  /* 0x000000ffff797224 */ /* 0x000fe200078e003d */
[----:B------:R-:W-:Y:S01]  /*80e0*/  MOV R144, R64 ;  /* 0x0000004000907202 */ /* 0x000fe20000000f00 */
[----:B------:R-:W-:Y:S01]  /*80f0*/  IMAD.MOV.U32 R130, RZ, RZ, R63 ;  /* 0x000000ffff827224 */ /* 0x000fe200078e003f */
[----:B0-----:R-:W-:Y:S01]  /*8100*/  SHF.R.U32.HI R56, RZ, 0x6, R58 ;  /* 0x00000006ff387819 */ /* 0x001fe2000001163a */
[----:B------:R-:W-:Y:S01]  /*8110*/  IMAD.MOV.U32 R115, RZ, RZ, R13 ;  /* 0x000000ffff737224 */ /* 0x000fe200078e000d */
[----:B------:R-:W-:Y:S01]  /*8120*/  MOV R138, R67 ;  /* 0x00000043008a7202 */ /* 0x000fe20000000f00 */
[----:B------:R-:W-:Y:S01]  /*8130*/  IMAD.MOV.U32 R152, RZ, RZ, R72 ;  /* 0x000000ffff987224 */ /* 0x000fe200078e0048 */
[----:B------:R-:W-:Y:S01]  /*8140*/  SGXT.U32 R56, R56, 0x2 ;  /* 0x000000023838781a */ /* 0x000fe20000000000 */
[----:B------:R-:W-:Y:S01]  /*8150*/  IMAD.MOV.U32 R146, RZ, RZ, R75 ;  /* 0x000000ffff927224 */ /* 0x000fe200078e004b */
[C---:B-1----:R-:W-:Y:S01]  /*8160*/  LOP3.LUT R59, R57.reuse, 0x80, RZ, 0xc0, !PT ;  /* 0x00000080393b7812 */ /* 0x042fe200078ec0ff */
[----:B------:R-:W-:Y:S01]  /*8170*/  IMAD.MOV.U32 R75, RZ, RZ, R42 ;  /* 0x000000ffff4b7224 */ /* 0x000fe200078e002a */
[----:B------:R-:W-:Y:S01]  /*8180*/  LOP3.LUT R57, R57, 0xff, RZ, 0xc0, !PT ;  /* 0x000000ff39397812 */ /* 0x000fe200078ec0ff */
[----:B------:R-:W-:Y:S01]  /*8190*/  IMAD R56, R56, c[0x0][0x1c8], RZ ;  /* 0x0000720038387a24 */ /* 0x000fe200078e02ff */
[----:B------:R-:W-:Y:S01]  /*81a0*/  SHF.R.U32.HI R15, RZ, 0x1, R59 ;  /* 0x00000001ff0f7819 */ /* 0x000fe2000001163b */
[----:B------:R-:W-:Y:S01]  /*81b0*/  IMAD.MOV.U32 R148, RZ, RZ, R74 ;  /* 0x000000ffff947224 */ /* 0x000fe200078e004a */
[----:B------:R-:W0:Y:S01]  /*81c0*/  S2R R59, SR_TID.X ;  /* 0x00000000003b7919 */ /* 0x000e220000002100 */
[----:B--2---:R-:W-:Y:S01]  /*81d0*/  SHF.R.S32.HI R14, RZ, 0x3, R141 ;  /* 0x00000003ff0e7819 */ /* 0x004fe2000001148d */
[----:B---3--:R-:W-:Y:S01]  /*81e0*/  IMAD.SHL.U32 R137, R137, 0x40, RZ ;  /* 0x0000004089897824 */ /* 0x008fe200078e00ff */
[----:B------:R-:W-:Y:S01]  /*81f0*/  LEA R21, R118, R56, 0x2 ;  /* 0x0000003876157211 */ /* 0x000fe200078e10ff */
[----:B------:R-:W-:Y:S01]  /*8200*/  IMAD.MOV.U32 R142, RZ, RZ, R65 ;  /* 0x000000ffff8e7224 */ /* 0x000fe200078e0041 */
[----:B------:R-:W-:Y:S01]  /*8210*/  ISETP.GE.U32.AND P0, PT, R57, 0x40, PT ;  /* 0x000000403900780c */ /* 0x000fe20003f06070 */
[----:B------:R-:W-:Y:S01]  /*8220*/  FMUL R13, R70, 8388608 ;  /* 0x4b000000460d7820 */ /* 0x000fe20000400000 */
[----:B------:R-:W-:Y:S01]  /*8230*/  SGXT R14, R14, 0x1 ;  /* 0x000000010e0e781a */ /* 0x000fe20000000200 */
[C---:B------:R-:W-:Y:S01]  /*8240*/  IMAD R22, R118.reuse, 0x4, R21 ;  /* 0x0000000476167824 */ /* 0x040fe200078e0215 */
[--C-:B------:R-:W-:Y:S01]  /*8250*/  SHF.R.S32.HI R16, RZ, 0x4, R141.reuse ;  /* 0x00000004ff107819 */ /* 0x100fe2000001148d */
[----:B------:R-:W-:Y:S01]  /*8260*/  IMAD.MOV.U32 R160, RZ, RZ, R122 ;  /* 0x000000ffffa07224 */ /* 0x000fe200078e007a */
[----:B------:R-:W-:Y:S01]  /*8270*/  LOP3.LUT R18, R15, 0x1040, R14, 0x78, !PT ;  /* 0x000010400f127812 */ /* 0x000fe200078e780e */
[----:B------:R-:W-:Y:S01]  /*8280*/  IMAD R23, R118, 0x4, R22 ;  /* 0x0000000476177824 */ /* 0x000fe200078e0216 */
[----:B------:R-:W-:Y:S01]  /*8290*/  SGXT R16, R16, 0x1 ;  /* 0x000000011010781a */ /* 0x000fe20000000200 */
[----:B------:R-:W-:Y:S01]  /*82a0*/  IMAD.MOV.U32 R122, RZ, RZ, R50 ;  /* 0x000000ffff7a7224 */ /* 0x000fe200078e0032 */
[----:B------:R-:W-:Y:S01]  /*82b0*/  LOP3.LUT R137, R137, 0x3f, R141, 0xf8, !PT ;  /* 0x0000003f89897812 */ /* 0x000fe200078ef88d */
[----:B------:R-:W-:Y:S01]  /*82c0*/  IMAD.MOV.U32 R134, RZ, RZ, R55 ;  /* 0x000000ffff867224 */ /* 0x000fe200078e0037 */
[----:B------:R-:W-:Y:S01]  /*82d0*/  LEA R24, R118, R23, 0x2 ;  /* 0x0000001776187211 */ /* 0x000fe200078e10ff */
[----:B------:R-:W-:Y:S01]  /*82e0*/  IMAD.MOV.U32 R129, RZ, RZ, R69 ;  /* 0x000000ffff817224 */ /* 0x000fe200078e0045 */
[----:B------:R-:W-:Y:S01]  /*82f0*/  LOP3.LUT R16, R16, 0x2004, RZ, 0xc0, !PT ;  /* 0x0000200410107812 */ /* 0x000fe200078ec0ff */
[----:B------:R-:W-:Y:S01]  /*8300*/  FMUL R12, R75, 8388608 ;  /* 0x4b0000004b0c7820 */ /* 0x000fe20000400000 */
[C---:B------:R-:W-:Y:S01]  /*8310*/  LEA R25, R118.reuse, R24, 0x2 ;  /* 0x0000001876197211 */ /* 0x040fe200078e10ff */
[----:B------:R-:W-:Y:S01]  /*8320*/  IMAD.MOV.U32 R140, RZ, RZ, R66 ;  /* 0x000000ffff8c7224 */ /* 0x000fe200078e0042 */
[----:B------:R-:W-:Y:S01]  /*8330*/  MOV R72, R17 ;  /* 0x0000001100487202 */ /* 0x000fe20000000f00 */
[----:B0-----:R-:W-:Y:S01]  /*8340*/  IMAD.SHL.U32 R57, R59, 0x2, RZ ;  /* 0x000000023b397824 */ /* 0x001fe200078e00ff */
[----:B------:R-:W-:Y:S01]  /*8350*/  FSETP.GEU.AND P5, PT, R115, 1.175494350822287508e-38, PT ;  /* 0x008000007300780b */ /* 0x000fe20003fae000 */
[C---:B------:R-:W-:Y:S01]  /*8360*/  IMAD R26, R118.reuse, 0x4, R25 ;  /* 0x00000004761a7824 */ /* 0x040fe200078e0219 */
[----:B------:R-:W-:Y:S01]  /*8370*/  MOV R132, R62 ;  /* 0x0000003e00847202 */ /* 0x000fe20000000f00 */
[----:B------:R-:W-:Y:S01]  /*8380*/  IMAD.SHL.U32 R59, R59, 0x4, RZ ;  /* 0x000000043b3b7824 */ /* 0x000fe200078e00ff */
[----:B------:R-:W-:Y:S01]  /*8390*/  LOP3.LUT R14, R57, 0x3c, RZ, 0xc0, !PT ;  /* 0x0000003c390e7812 */ /* 0x000fe200078ec0ff */
[----:B------:R-:W-:Y:S01]  /*83a0*/  IMAD R27, R118, 0x4, R26 ;  /* 0x00000004761b7824 */ /* 0x000fe200078e021a */
[----:B------:R-:W-:Y:S01]  /*83b0*/  LOP3.LUT R57, R58, 0x7, RZ, 0xc0, !PT ;  /* 0x000000073a397812 */ /* 0x000fe200078ec0ff */
[----:B------:R-:W-:Y:S01]  /*83c0*/  IMAD.MOV.U32 R136, RZ, RZ, R54 ;  /* 0x000000ffff887224 */ /* 0x000fe200078e0036 */
[C---:B------:R-:W-:Y:S01]  /*83d0*/  LOP3.LUT R15, R59.reuse, 0x180, RZ, 0xc0, !PT ;  /* 0x000001803b0f7812 */ /* 0x040fe200078ec0ff */
[----:B------:R-:W-:Y:S01]  /*83e0*/  IMAD R28, R118, 0x4, R27 ;  /* 0x00000004761c7824 */ /* 0x000fe200078e021b */
[----:B------:R-:W-:Y:S01]  /*83f0*/  LOP3.LUT R19, R59, 0x80, RZ, 0xc0, !PT ;  /* 0x000000803b137812 */ /* 0x000fe200078ec0ff */
[----:B------:R-:W-:Y:S01]  /*8400*/  IMAD.MOV.U32 R128, RZ, RZ, R48 ;  /* 0x000000ffff807224 */ /* 0x000fe200078e0030 */
[----:B------:R-:W-:Y:S01]  /*8410*/  LOP3.LUT R58, R58, 0xe0, RZ, 0xc0, !PT ;  /* 0x000000e03a3a7812 */ /* 0x000fe200078ec0ff */
[C---:B------:R-:W-:Y:S01]  /*8420*/  IMAD R15, R57.reuse, 0x8, R15 ;  /* 0x00000008390f7824 */ /* 0x040fe200078e020f */
[----:B------:R-:W-:Y:S01]  /*8430*/  LEA R29, R118, R28, 0x2 ;  /* 0x0000001c761d7211 */ /* 0x000fe200078e10ff */
[----:B------:R-:W-:Y:S01]  /*8440*/  IMAD R32, R57, 0x10, R19 ;  /* 0x0000001039207824 */ /* 0x000fe200078e0213 */
[----:B------:R-:W-:Y:S01]  /*8450*/  SHF.R.U32.HI R19, RZ, 0x1, R141 ;  /* 0x00000001ff137819 */ /* 0x000fe2000001168d */
[----:B------:R-:W-:Y:S01]  /*8460*/  IMAD.MOV.U32 R126, RZ, RZ, R49 ;  /* 0x000000ffff7e7224 */ /* 0x000fe200078e0031 */
[----:B------:R-:W-:Y:S01]  /*8470*/  IADD3 R16, R16, R18, R15 ;  /* 0x0000001210107210 */ /* 0x000fe20007ffe00f */
[----:B------:R-:W-:Y:S01]  /*8480*/  IMAD R30, R118, 0x4, R29 ;  /* 0x00000004761e7824 */ /* 0x000fe200078e021d */
[----:B------:R-:W-:Y:S01]  /*8490*/  LEA R33, R58, R14, 0x4 ;  /* 0x0000000e3a217211 */ /* 0x000fe200078e20ff */
[----:B----4-:R-:W-:Y:S01]  /*84a0*/  IMAD R14, R139, c[0x0][0x1c0], RZ ;  /* 0x000070008b0e7a24 */ /* 0x010fe200078e02ff */
[----:B------:R-:W-:Y:S01]  /*84b0*/  SHF.L.U32 R15, R141, 0x6, RZ ;  /* 0x000000068d0f7819 */ /* 0x000fe200000006ff */
[----:B------:R-:W-:Y:S01]  /*84c0*/  IMAD R18, R137, c[0x0][0x1c4], RZ ;  /* 0x0000710089127a24 */ /* 0x000fe200078e02ff */
[----:B------:R-:W-:Y:S01]  /*84d0*/  LOP3.LUT R41, R19, 0xc, RZ, 0xc0, !PT ;  /* 0x0000000c13297812 */ /* 0x000fe200078ec0ff */
[----:B------:R-:W-:Y:S01]  /*84e0*/  IMAD R31, R118, 0x4, R30 ;  /* 0x00000004761f7824 */ /* 0x000fe200078e021e */
[----:B------:R-:W-:Y:S01]  /*84f0*/  LOP3.LUT R112, R15, 0x40, RZ, 0xc0, !PT ;  /* 0x000000400f707812 */ /* 0x000fe200078ec0ff */
[----:B------:R-:W-:Y:S01]  /*8500*/  IMAD.SHL.U32 R15, R14, 0x2, RZ ;  /* 0x000000020e0f7824 */ /* 0x000fe200078e00ff */
[----:B------:R-:W-:Y:S01]  /*8510*/  SHF.L.U32 R20, R18, 0x1, RZ ;  /* 0x0000000112147819 */ /* 0x000fe200000006ff */
[----:B------:R-:W-:Y:S01]  /*8520*/  IMAD.HI R14, R14, 0x2, RZ ;  /* 0x000000020e0e7827 */ /* 0x000fe200078e02ff */
[----:B------:R-:W-:Y:S01]  /*8530*/  IADD3 R41, R41, R32, RZ ;  /* 0x0000002029297210 */ /* 0x000fe20007ffe0ff */
[----:B------:R-:W-:Y:S01]  /*8540*/  BAR.SYNC.DEFER_BLOCKING 0x0 ;  /* 0x0000000000007b1d */ /* 0x000fe20000010000 */
[----:B------:R-:W-:Y:S01]  /*8550*/  IADD3 R114, P1, P2, R20, c[0x0][0x178], R15 ;  /* 0x00005e0014727a10 */ /* 0x000fe20007a3e00f */
[----:B------:R-:W-:Y:S01]  /*8560*/  IMAD R32, R118, 0x4, R31 ;  /* 0x0000000476207824 */ /* 0x000fe200078e021f */
[----:B------:R-:W-:Y:S01]  /*8570*/  FSEL R42, RZ, -23, P6 ;  /* 0xc1b80000ff2a7808 */ /* 0x000fe20003000000 */
[----:B------:R-:W-:Y:S01]  /*8580*/  IMAD.HI R19, R18, 0x2, RZ ;  /* 0x0000000212137827 */ /* 0x000fe200078e02ff */
[----:B------:R-:W-:-:S02]  /*8590*/  LEA R20, P3, R22, R114, 0x1 ;  /* 0x0000007216147211 */ /* 0x000fc400078608ff */
[----:B------:R-:W-:Y:S01]  /*85a0*/  MOV R135, R120 ;  /* 0x0000007800877202 */ /* 0x000fe20000000f00 */
[----:B------:R-:W-:Y:S01]  /*85b0*/  IMAD.IADD R112, R112, 0x1, R33 ;  /* 0x0000000170707824 */ /* 0x000fe200078e0221 */
[----:B------:R-:W-:Y:S01]  /*85c0*/  IADD3.X R116, R19, c[0x0][0x17c], R14, P1, P2 ;  /* 0x00005f0013747a10 */ /* 0x000fe20000fe440e */
[----:B------:R-:W-:Y:S01]  /*85d0*/  IMAD R33, R118, 0x4, R32 ;  /* 0x0000000476217824 */ /* 0x000fe200078e0220 */
[-C--:B------:R-:W-:Y:S01]  /*85e0*/  LEA R14, P1, R56, R114.reuse, 0x1 ;  /* 0x00000072380e7211 */ /* 0x080fe200078208ff */
[----:B------:R-:W-:Y:S01]  /*85f0*/  IMAD.MOV.U32 R120, RZ, RZ, R51 ;  /* 0x000000ffff787224 */ /* 0x000fe200078e0033 */
[----:B------:R-:W-:Y:S01]  /*8600*/  LEA R18, P2, R21, R114, 0x1 ;  /* 0x0000007215127211 */ /* 0x000fe200078408ff */
[----:B------:R-:W-:Y:S01]  /*8610*/  IMAD.MOV.U32 R154, RZ, RZ, R71 ;  /* 0x000000ffff9a7224 */ /* 0x000fe200078e0047 */
[----:B------:R-:W-:Y:S01]  /*8620*/  LEA R34, R118, R33, 0x2 ;  /* 0x0000002176227211 */ /* 0x000fe200078e10ff */
[----:B------:R-:W-:Y:S01]  /*8630*/  IMAD.MOV.U32 R131, RZ, RZ, R68 ;  /* 0x000000ffff837224 */ /* 0x000fe200078e0044 */
[----:B------:R-:W-:-:S02]  /*8640*/  LEA.HI.X.SX32 R15, R56, R116, 0x1, P1 ;  /* 0x00000074380f7211 */ /* 0x000fc400008f0eff */
[----:B------:R-:W-:Y:S02]  /*8650*/  LEA.HI.X.SX32 R19, R21, R116, 0x1, P2 ;  /* 0x0000007415137211 */ /* 0x000fe400010f0eff */
[C---:B------:R-:W-:Y:S02]  /*8660*/  LEA R84, P1, R23.reuse, R114, 0x1 ;  /* 0x0000007217547211 */ /* 0x040fe400078208ff */
[-C--:B------:R-:W-:Y:S01]  /*8670*/  LEA.HI.X.SX32 R21, R22, R116.reuse, 0x1, P3 ;  /* 0x0000007416157211 */ /* 0x080fe200018f0eff */
[----:B------:R-:W-:Y:S01]  /*8680*/  IMAD R22, R118, 0x4, R34 ;  /* 0x0000000476167824 */ /* 0x000fe200078e0222 */
[----:B------:R-:W-:Y:S02]  /*8690*/  LEA.HI.X.SX32 R85, R23, R116, 0x1, P1 ;  /* 0x0000007417557211 */ /* 0x000fe400008f0eff */
[-C--:B------:R-:W-:Y:S01]  /*86a0*/  LEA R88, P1, R24, R114.reuse, 0x1 ;  /* 0x0000007218587211 */ /* 0x080fe200078208ff */
[----:B------:R-:W-:Y:S01]  /*86b0*/  IMAD R23, R118, 0x4, R22 ;  /* 0x0000000476177824 */ /* 0x000fe200078e0216 */
[----:B------:R-:W-:-:S02]  /*86c0*/  LEA R92, P2, R25, R114, 0x1 ;  /* 0x00000072195c7211 */ /* 0x000fc400078408ff */
[----:B------:R-:W-:Y:S02]  /*86d0*/  LEA.HI.X.SX32 R89, R24, R116, 0x1, P1 ;  /* 0x0000007418597211 */ /* 0x000fe400008f0eff */
[----:B------:R-:W-:Y:S02]  /*86e0*/  LEA R24, R118, R23, 0x2 ;  /* 0x0000001776187211 */ /* 0x000fe400078e10ff */
[----:B------:R-:W-:Y:S02]  /*86f0*/  LEA R94, P3, R26, R114, 0x1 ;  /* 0x000000721a5e7211 */ /* 0x000fe400078608ff */
[-C--:B------:R-:W-:Y:S01]  /*8700*/  LEA.HI.X.SX32 R93, R25, R116.reuse, 0x1, P2 ;  /* 0x00000074195d7211 */ /* 0x080fe200010f0eff */
[----:B------:R-:W-:Y:S01]  /*8710*/  IMAD R25, R118, 0x4, R24 ;  /* 0x0000000476197824 */ /* 0x000fe200078e0218 */
[----:B------:R-:W-:Y:S02]  /*8720*/  LEA.HI.X.SX32 R95, R26, R116, 0x1, P3 ;  /* 0x000000741a5f7211 */ /* 0x000fe400018f0eff */
[-C--:B------:R-:W-:Y:S01]  /*8730*/  LEA R110, P1, R27, R114.reuse, 0x1 ;  /* 0x000000721b6e7211 */ /* 0x080fe200078208ff */
[----:B------:R-:W-:Y:S01]  /*8740*/  IMAD R26, R118, 0x4, R25 ;  /* 0x00000004761a7824 */ /* 0x000fe200078e0219 */
[----:B------:R-:W-:-:S02]  /*8750*/  LEA R106, P3, R29, R114, 0x1 ;  /* 0x000000721d6a7211 */ /* 0x000fc400078608ff */
[----:B------:R-:W-:Y:S02]  /*8760*/  LEA.HI.X.SX32 R111, R27, R116, 0x1, P1 ;  /* 0x000000741b6f7211 */ /* 0x000fe400008f0eff */
[----:B------:R-:W-:Y:S02]  /*8770*/  LEA R108, P2, R28, R114, 0x1 ;  /* 0x000000721c6c7211 */ /* 0x000fe400078408ff */
[----:B------:R-:W-:Y:S02]  /*8780*/  LEA R27, R118, R26, 0x2 ;  /* 0x0000001a761b7211 */ /* 0x000fe400078e10ff */
[-C--:B------:R-:W-:Y:S02]  /*8790*/  LEA.HI.X.SX32 R107, R29, R116.reuse, 0x1, P3 ;  /* 0x000000741d6b7211 */ /* 0x080fe400018f0eff */
[----:B------:R-:W-:Y:S01]  /*87a0*/  LEA.HI.X.SX32 R109, R28, R116, 0x1, P2 ;  /* 0x000000741c6d7211 */ /* 0x000fe200010f0eff */
[----:B------:R-:W-:Y:S01]  /*87b0*/  IMAD R28, R118, 0x4, R27 ;  /* 0x00000004761c7824 */ /* 0x000fe200078e021b */
[----:B------:R-:W-:-:S02]  /*87c0*/  LEA R100, P3, R32, R114, 0x1 ;  /* 0x0000007220647211 */ /* 0x000fc400078608ff */
[----:B------:R-:W-:Y:S01]  /*87d0*/  LEA R104, P1, R30, R114, 0x1 ;  /* 0x000000721e687211 */ /* 0x000fe200078208ff */
[----:B------:R-:W-:Y:S01]  /*87e0*/  IMAD R29, R118, 0x4, R28 ;  /* 0x00000004761d7824 */ /* 0x000fe200078e021c */
[----:B------:R-:W-:Y:S02]  /*87f0*/  LEA.HI.X.SX32 R101, R32, R116, 0x1, P3 ;  /* 0x0000007420657211 */ /* 0x000fe400018f0eff */
[----:B------:R-:W-:Y:S02]  /*8800*/  LEA R90, P3, R22, R114, 0x1 ;  /* 0x00000072165a7211 */ /* 0x000fe400078608ff */
[----:B------:R-:W-:Y:S02]  /*8810*/  LEA.HI.X.SX32 R105, R30, R116, 0x1, P1 ;  /* 0x000000741e697211 */ /* 0x000fe400008f0eff */
[-C--:B------:R-:W-:Y:S02]  /*8820*/  LEA R102, P2, R31, R114.reuse, 0x1 ;  /* 0x000000721f667211 */ /* 0x080fe400078408ff */
[----:B------:R-:W-:-:S02]  /*8830*/  LEA R98, P1, R33, R114, 0x1 ;  /* 0x0000007221627211 */ /* 0x000fc400078208ff */
[-C--:B------:R-:W-:Y:S02]  /*8840*/  LEA.HI.X.SX32 R91, R22, R116.reuse, 0x1, P3 ;  /* 0x00000074165b7211 */ /* 0x080fe400018f0eff */
[C---:B------:R-:W-:Y:S02]  /*8850*/  LEA R22, R118.reuse, R29, 0x2 ;  /* 0x0000001d76167211 */ /* 0x040fe400078e10ff */
[-C--:B------:R-:W-:Y:S02]  /*8860*/  LEA.HI.X.SX32 R103, R31, R116.reuse, 0x1, P2 ;  /* 0x000000741f677211 */ /* 0x080fe400010f0eff */
[----:B------:R-:W-:Y:S01]  /*8870*/  LEA.HI.X.SX32 R99, R33, R116, 0x1, P1 ;  /* 0x0000007421637211 */ /* 0x000fe200008f0eff */
[----:B------:R-:W-:Y:S01]  /*8880*/  IMAD R30, R118, 0x4, R22 ;  /* 0x00000004761e7824 */ /* 0x000fe200078e0216 */
[-C--:B------:R-:W-:Y:S02]  /*8890*/  LEA R96, P2, R34, R114.reuse, 0x1 ;  /* 0x0000007222607211 */ /* 0x080fe400078408ff */
[----:B------:R-:W-:-:S02]  /*88a0*/  LEA R86, P1, R23, R114, 0x1 ;  /* 0x0000007217567211 */ /* 0x000fc400078208ff */
[-C--:B------:R-:W-:Y:S02]  /*88b0*/  LEA.HI.X.SX32 R97, R34, R116.reuse, 0x1, P2 ;  /* 0x0000007422617211 */ /* 0x080fe400010f0eff */
[----:B------:R-:W-:Y:S01]  /*88c0*/  LEA.HI.X.SX32 R87, R23, R116, 0x1, P1 ;  /* 0x0000007417577211 */ /* 0x000fe200008f0eff */
[----:B------:R-:W-:Y:S01]  /*88d0*/  IMAD R23, R118, 0x4, R30 ;  /* 0x0000000476177824 */ /* 0x000fe200078e021e */
[CC--:B------:R-:W-:Y:S02]  /*88e0*/  LEA R82, P2, R24.reuse, R114.reuse, 0x1 ;  /* 0x0000007218527211 */ /* 0x0c0fe400078408ff */
[----:B------:R-:W-:Y:S02]  /*88f0*/  LEA R80, P3, R25, R114, 0x1 ;  /* 0x0000007219507211 */ /* 0x000fe400078608ff */
[----:B------:R-:W-:Y:S02]  /*8900*/  LEA.HI.X.SX32 R83, R24, R116, 0x1, P2 ;  /* 0x0000007418537211 */ /* 0x000fe400010f0eff */
[----:B------:R-:W-:-:S02]  /*8910*/  LEA R24, R118, R23, 0x2 ;  /* 0x0000001776187211 */ /* 0x000fc400078e10ff */
[----:B------:R-:W-:Y:S02]  /*8920*/  LEA.HI.X.SX32 R81, R25, R116, 0x1, P3 ;  /* 0x0000007419517211 */ /* 0x000fe400018f0eff */
[-C--:B------:R-:W-:Y:S01]  /*8930*/  LEA R78, P1, R26, R114.reuse, 0x1 ;  /* 0x000000721a4e7211 */ /* 0x080fe200078208ff */
[----:B------:R-:W-:Y:S01]  /*8940*/  IMAD R25, R118, 0x4, R24 ;  /* 0x0000000476197824 */ /* 0x000fe200078e0218 */
[C---:B------:R-:W-:Y:S02]  /*8950*/  LEA R76, P2, R27.reuse, R114, 0x1 ;  /* 0x000000721b4c7211 */ /* 0x040fe400078408ff */
[-C--:B------:R-:W-:Y:S02]  /*8960*/  LEA.HI.X.SX32 R79, R26, R116.reuse, 0x1, P1 ;  /* 0x000000741a4f7211 */ /* 0x080fe400008f0eff */
[----:B------:R-:W-:Y:S01]  /*8970*/  LEA.HI.X.SX32 R77, R27, R116, 0x1, P2 ;  /* 0x000000741b4d7211 */ /* 0x000fe200010f0eff */
[----:B------:R-:W-:Y:S01]  /*8980*/  IMAD R27, R118, 0x4, R25 ;  /* 0x00000004761b7824 */ /* 0x000fe200078e0219 */
[----:B------:R-:W-:-:S02]  /*8990*/  LEA R58, P3, R28, R114, 0x1 ;  /* 0x000000721c3a7211 */ /* 0x000fc400078608ff */
[C---:B------:R-:W-:Y:S02]  /*89a0*/  LEA R56, P1, R29.reuse, R114, 0x1 ;  /* 0x000000721d387211 */ /* 0x040fe400078208ff */
[----:B------:R-:W-:Y:S02]  /*89b0*/  LEA.HI.X.SX32 R59, R28, R116, 0x1, P3 ;  /* 0x000000741c3b7211 */ /* 0x000fe400018f0eff */
[----:B------:R-:W-:Y:S02]  /*89c0*/  LEA R38, P2, R22, R114, 0x1 ;  /* 0x0000007216267211 */ /* 0x000fe400078408ff */
[----:B------:R-:W-:Y:S02]  /*89d0*/  LEA.HI.X.SX32 R57, R29, R116, 0x1, P1 ;  /* 0x000000741d397211 */ /* 0x000fe400008f0eff */
[----:B------:R-:W-:Y:S02]  /*89e0*/  LEA R36, P3, R30, R114, 0x1 ;  /* 0x000000721e247211 */ /* 0x000fe400078608ff */
[----:B------:R-:W-:-:S02]  /*89f0*/  LEA R29, R118, R27, 0x2 ;  /* 0x0000001b761d7211 */ /* 0x000fc400078e10ff */
[-C--:B------:R-:W-:Y:S02]  /*8a00*/  LEA.HI.X.SX32 R39, R22, R116.reuse, 0x1, P2 ;  /* 0x0000007416277211 */ /* 0x080fe400010f0eff */
[----:B------:R-:W-:Y:S01]  /*8a10*/  LEA.HI.X.SX32 R37, R30, R116, 0x1, P3 ;  /* 0x000000741e257211 */ /* 0x000fe200018f0eff */
[----:B------:R-:W-:Y:S01]  /*8a20*/  IMAD R43, R118, 0x4, R29 ;  /* 0x00000004762b7824 */ /* 0x000fe200078e021d */
[-C--:B------:R-:W-:Y:S02]  /*8a30*/  LEA R34, P1, R23, R114.reuse, 0x1 ;  /* 0x0000007217227211 */ /* 0x080fe400078208ff */
[-C--:B------:R-:W-:Y:S02]  /*8a40*/  LEA R32, P2, R24, R114.reuse, 0x1 ;  /* 0x0000007218207211 */ /* 0x080fe400078408ff */
[----:B------:R-:W-:Y:S02]  /*8a50*/  LEA R30, P3, R25, R114, 0x1 ;  /* 0x00000072191e7211 */ /* 0x000fe400078608ff */
[-C--:B------:R-:W-:Y:S01]  /*8a60*/  LEA.HI.X.SX32 R35, R23, R116.reuse, 0x1, P1 ;  /* 0x0000007417237211 */ /* 0x080fe200008f0eff */
[----:B------:R-:W-:Y:S01]  /*8a70*/  IMAD R23, R118, 0x4, R43 ;  /* 0x0000000476177824 */ /* 0x000fe200078e022b */
[----:B------:R-:W-:-:S02]  /*8a80*/  LEA.HI.X.SX32 R33, R24, R116, 0x1, P2 ;  /* 0x0000007418217211 */ /* 0x000fc400010f0eff */
[----:B------:R-:W-:Y:S02]  /*8a90*/  LEA.HI.X.SX32 R31, R25, R116, 0x1, P3 ;  /* 0x00000074191f7211 */ /* 0x000fe400018f0eff */
[-C--:B------:R-:W-:Y:S02]  /*8aa0*/  LEA R24, P1, R27, R114.reuse, 0x1 ;  /* 0x000000721b187211 */ /* 0x080fe400078208ff */
[----:B------:R-:W-:Y:S02]  /*8ab0*/  LEA R26, P3, R43, R114, 0x1 ;  /* 0x000000722b1a7211 */ /* 0x000fe400078608ff */
[-C--:B------:R-:W-:Y:S02]  /*8ac0*/  LEA.HI.X.SX32 R25, R27, R116.reuse, 0x1, P1 ;  /* 0x000000741b197211 */ /* 0x080fe400008f0eff */
[----:B------:R-:W-:Y:S01]  /*8ad0*/  LEA.HI.X.SX32 R27, R43, R116, 0x1, P3 ;  /* 0x000000742b1b7211 */ /* 0x000fe200018f0eff */
[C---:B------:R-:W-:Y:S01]  /*8ae0*/  FMUL R43, R162.reuse, 8388608 ;  /* 0x4b000000a22b7820 */ /* 0x040fe20000400000 */
[----:B------:R-:W-:-:S02]  /*8af0*/  FSETP.GEU.AND P1, PT, R162, 1.175494350822287508e-38, PT ;  /* 0x00800000a200780b */ /* 0x000fc40003f2e000 */
[----:B------:R-:W-:Y:S02]  /*8b00*/  LEA R28, P2, R29, R114, 0x1 ;  /* 0x000000721d1c7211 */ /* 0x000fe400078408ff */
[----:B------:R-:W-:Y:S02]  /*8b10*/  FSEL R43, R43, R162, !P1 ;  /* 0x000000a22b2b7208 */ /* 0x000fe40004800000 */
[----:B------:R-:W-:Y:S01]  /*8b20*/  LEA R22, P4, R23, R114, 0x1 ;  /* 0x0000007217167211 */ /* 0x000fe200078808ff */
[----:B------:R-:W-:Y:S01]  /*8b30*/  IMAD.MOV.U32 R114, RZ, RZ, R46 ;  /* 0x000000ffff727224 */ /* 0x000fe200078e002e */
[----:B------:R-:W-:Y:S02]  /*8b40*/  IADD3 R0, R43, -0x3f3504f3, RZ ;  /* 0xc0cafb0d2b007810 */ /* 0x000fe40007ffe0ff */
[----:B------:R-:W-:Y:S02]  /*8b50*/  LEA.HI.X.SX32 R29, R29, R116, 0x1, P2 ;  /* 0x000000741d1d7211 */ /* 0x000fe400010f0eff */
[----:B------:R-:W-:-:S02]  /*8b60*/  LOP3.LUT R60, R0, 0xff800000, RZ, 0xc0, !PT ;  /* 0xff800000003c7812 */ /* 0x000fc400078ec0ff */
[----:B------:R-:W-:Y:S02]  /*8b70*/  IADD3 R0, R52, -0x3f3504f3, RZ ;  /* 0xc0cafb0d34007810 */ /* 0x000fe40007ffe0ff */
[----:B------:R-:W-:Y:S01]  /*8b80*/  FSETP.GEU.AND P2, PT, R124, 1.175494350822287508e-38, PT ;  /* 0x008000007c00780b */ /* 0x000fe20003f4e000 */
[----:B------:R0:W-:Y:S01]  /*8b90*/  I2F R62, R60 ;  /* 0x0000003c003e7306 */ /* 0x0001e20000201400 */
[----:B------:R-:W-:Y:S01]  /*8ba0*/  LOP3.LUT R61, R0, 0xff800000, RZ, 0xc0, !PT ;  /* 0xff800000003d7812 */ /* 0x000fe200078ec0ff */
[----:B------:R-:W-:Y:S01]  /*8bb0*/  FMUL R0, R117, 8388608 ;  /* 0x4b00000075007820 */ /* 0x000fe20000400000 */
[----:B------:R-:W-:Y:S01]  /*8bc0*/  LEA.HI.X.SX32 R23, R23, R116, 0x1, P4 ;  /* 0x0000007417177211 */ /* 0x000fe200020f0eff */
[----:B------:R-:W-:Y:S01]  /*8bd0*/  IMAD.MOV.U32 R116, RZ, RZ, R45 ;  /* 0x000000ffff747224 */ /* 0x000fe200078e002d */
[----:B------:R-:W-:Y:S02]  /*8be0*/  FSEL R53, R53, R124, !P2 ;  /* 0x0000007c35357208 */ /* 0x000fe40005000000 */
[----:B------:R-:W-:Y:S01]  /*8bf0*/  FSETP.GEU.AND P4, PT, R117, 1.175494350822287508e-38, PT ;  /* 0x008000007500780b */ /* 0x000fe20003f8e000 */
[----:B------:R1:W2:Y:S01]  /*8c00*/  I2F R63, R61 ;  /* 0x0000003d003f7306 */ /* 0x0002a20000201400 */
[----:B------:R-:W-:Y:S01]  /*8c10*/  MOV R118, R44 ;  /* 0x0000002c00767202 */ /* 0x000fe20000000f00 */
[----:B0-----:R-:W-:Y:S01]  /*8c20*/  IMAD.IADD R60, R43, 0x1, -R60 ;  /* 0x000000012b3c7824 */ /* 0x001fe200078e0a3c */
[----:B------:R-:W-:-:S02]  /*8c30*/  IADD3 R10, R53, -0x3f3504f3, RZ ;  /* 0xc0cafb0d350a7810 */ /* 0x000fc40007ffe0ff */
[----:B------:R-:W-:Y:S01]  /*8c40*/  FSEL R0, R0, R117, !P4 ;  /* 0x0000007500007208 */ /* 0x000fe20006000000 */
[----:B------:R-:W-:Y:S01]  /*8c50*/  FADD R60, R60, -1 ;  /* 0xbf8000003c3c7421 */ /* 0x000fe20000000000 */
[----:B------:R-:W-:Y:S02]  /*8c60*/  FSEL R44, RZ, -23, P4 ;  /* 0xc1b80000ff2c7808 */ /* 0x000fe40002000000 */
[----:B------:R-:W-:Y:S01]  /*8c70*/  FSETP.GT.AND P4, PT, |R70|, 8.50705917302346158658e+37, PT ;  /* 0x7e8000004600780b */ /* 0x000fe20003f84200 */
[----:B-1----:R-:W-:Y:S01]  /*8c80*/  IMAD.IADD R61, R52, 0x1, -R61 ;  /* 0x00000001343d7824 */ /* 0x002fe200078e0a3d */
[----:B------:R-:W-:Y:S01]  /*8c90*/  LOP3.LUT R64, R10, 0xff800000, RZ, 0xc0, !PT ;  /* 0xff8000000a407812 */ /* 0x000fe200078ec0ff */
[----:B------:R-:W-:Y:S01]  /*8ca0*/  FMUL R10, R115, 8388608 ;  /* 0x4b000000730a7820 */ /* 0x000fe20000400000 */
[----:B------:R-:W-:Y:S01]  /*8cb0*/  IADD3 R11, R0, -0x3f3504f3, RZ ;  /* 0xc0cafb0d000b7810 */ /* 0x000fe20007ffe0ff */
[----:B------:R-:W-:Y:S01]  /*8cc0*/  FADD R61, R61, -1 ;  /* 0xbf8000003d3d7421 */ /* 0x000fe20000000000 */
[----:B------:R-:W-:Y:S01]  /*8cd0*/  FSEL R40, RZ, -23, P2 ;  /* 0xc1b80000ff287808 */ /* 0x000fe20001000000 */
[----:B------:R-:W0:Y:S01]  /*8ce0*/  I2F R65, R64 ;  /* 0x0000004000417306 */ /* 0x000e220000201400 */
[----:B------:R-:W-:Y:S01]  /*8cf0*/  LOP3.LUT R67, R11, 0xff800000, RZ, 0xc0, !PT ;  /* 0xff8000000b437812 */ /* 0x000fe200078ec0ff */
[----:B------:R-:W-:Y:S01]  /*8d00*/  FMUL R11, R72, 8388608 ;  /* 0x4b000000480b7820 */ /* 0x000fe20000400000 */
[----:B------:R-:W-:Y:S01]  /*8d10*/  FSETP.GEU.AND P2, PT, R70, 1.175494350822287508e-38, PT ;  /* 0x008000004600780b */ /* 0x000fe20003f4e000 */
[----:B--2---:R-:W-:Y:S01]  /*8d20*/  FFMA.FTZ R45, R63, 1.1920928955078125e-07, R42 ;  /* 0x340000003f2d7823 */ /* 0x004fe2000001002a */
[----:B------:R-:W-:Y:S01]  /*8d30*/  MOV R74, R47 ;  /* 0x0000002f004a7202 */ /* 0x000fe20000000f00 */
[----:B------:R-:W-:Y:S01]  /*8d40*/  @P4 FMUL R114, R114, 0.25 ;  /* 0x3e80000072724820 */ /* 0x000fe20000400000 */
[----:B------:R-:W-:Y:S01]  /*8d50*/  FSEL R10, R10, R115, !P5 ;  /* 0x000000730a0a7208 */ /* 0x000fe20006800000 */
[----:B------:R-:W-:Y:S01]  /*8d60*/  @P4 FMUL R120, R120, 0.25 ;  /* 0x3e80000078784820 */ /* 0x000fe20000400000 */
[----:B------:R-:W-:Y:S01]  /*8d70*/  FSETP.GEU.AND P3, PT, R72, 1.175494350822287508e-38, PT ;  /* 0x008000004800780b */ /* 0x000fe20003f6e000 */
[----:B------:R-:W-:Y:S01]  /*8d80*/  @P4 FMUL R74, R74, 0.25 ;  /* 0x3e8000004a4a4820 */ /* 0x000fe20000400000 */
[----:B------:R-:W-:Y:S01]  /*8d90*/  FSEL R51, RZ, -23, P5 ;  /* 0xc1b80000ff337808 */ /* 0x000fe20002800000 */
[----:B------:R-:W-:Y:S01]  /*8da0*/  @P4 FMUL R122, R122, 0.25 ;  /* 0x3e8000007a7a4820 */ /* 0x000fe20000400000 */
[----:B------:R-:W-:Y:S01]  /*8db0*/  FSEL R13, R13, R70, !P2 ;  /* 0x000000460d0d7208 */ /* 0x000fe20005000000 */
[----:B------:R1:W2:Y:S01]  /*8dc0*/  I2F R69, R67 ;  /* 0x0000004300457306 */ /* 0x0002a20000201400 */
[C---:B------:R-:W-:Y:S01]  /*8dd0*/  FSETP.GEU.AND P5, PT, |R70|.reuse, 1.175494350822287508e-38, PT ;  /* 0x008000004600780b */ /* 0x040fe20003fae200 */
[----:B------:R-:W-:Y:S01]  /*8de0*/  @P4 FMUL R70, R70, 0.25 ;  /* 0x3e80000046464820 */ /* 0x000fe20000400000 */
[----:B------:R-:W-:Y:S01]  /*8df0*/  IADD3 R55, R10, -0x3f3504f3, RZ ;  /* 0xc0cafb0d0a377810 */ /* 0x000fe20007ffe0ff */
[----:B0-----:R-:W-:Y:S01]  /*8e00*/  FFMA.FTZ R46, R65, 1.1920928955078125e-07, R40 ;  /* 0x34000000412e7823 */ /* 0x001fe20000010028 */
[----:B------:R-:W-:-:S02]  /*8e10*/  FSEL R11, R11, R72, !P3 ;  /* 0x000000480b0b7208 */ /* 0x000fc40005800000 */
[----:B------:R-:W-:Y:S02]  /*8e20*/  FSEL R42, RZ, -23, P3 ;  /* 0xc1b80000ff2a7808 */ /* 0x000fe40001800000 */
[----:B------:R-:W-:Y:S01]  /*8e30*/  FSETP.GT.AND P3, PT, |R75|, 8.50705917302346158658e+37, PT ;  /* 0x7e8000004b00780b */ /* 0x000fe20003f64200 */
[----:B-1----:R-:W-:Y:S01]  /*8e40*/  IMAD.IADD R67, R0, 0x1, -R67 ;  /* 0x0000000100437824 */ /* 0x002fe200078e0a43 */
[----:B------:R-:W-:Y:S02]  /*8e50*/  FSETP.GT.AND P4, PT, |R72|, 8.50705917302346158658e+37, PT ;  /* 0x7e8000004800780b */ /* 0x000fe40003f84200 */
[----:B------:R-:W-:Y:S01]  /*8e60*/  LOP3.LUT R55, R55, 0xff800000, RZ, 0xc0, !PT ;  /* 0xff80000037377812 */ /* 0x000fe200078ec0ff */
[----:B------:R-:W-:Y:S01]  /*8e70*/  @!P5 FMUL R70, R70, 16777216 ;  /* 0x4b8000004646d820 */ /* 0x000fe20000400000 */
[----:B------:R-:W-:Y:S01]  /*8e80*/  FSEL R17, RZ, -23, P1 ;  /* 0xc1b80000ff117808 */ /* 0x000fe20000800000 */
[----:B--2---:R-:W-:Y:S01]  /*8e90*/  FFMA.FTZ R47, R69, 1.1920928955078125e-07, R44 ;  /* 0x34000000452f7823 */ /* 0x004fe2000001002c */
[C---:B------:R-:W-:Y:S01]  /*8ea0*/  FSETP.GEU.AND P1, PT, R75.reuse, 1.175494350822287508e-38, PT ;  /* 0x008000004b00780b */ /* 0x040fe20003f2e000 */
[----:B------:R-:W0:Y:S01]  /*8eb0*/  I2F R66, R55 ;  /* 0x0000003700427306 */ /* 0x000e220000201400 */
[----:B------:R-:W-:Y:S01]  /*8ec0*/  FSEL R40, RZ, -23, P2 ;  /* 0xc1b80000ff287808 */ /* 0x000fe20001000000 */
[----:B------:R-:W-:Y:S01]  /*8ed0*/  FFMA.FTZ R50, R62, 1.1920928955078125e-07, R17 ;  /* 0x340000003e327823 */ /* 0x000fe20000010011 */
[----:B------:R-:W-:Y:S01]  /*8ee0*/  FSEL R12, R12, R75, !P1 ;  /* 0x0000004b0c0c7208 */ /* 0x000fe20004800000 */
[----:B------:R-:W-:Y:S01]  /*8ef0*/  @P3 FMUL R116, R116, 0.25 ;  /* 0x3e80000074743820 */ /* 0x000fe20000400000 */
[----:B------:R-:W-:Y:S01]  /*8f00*/  FSEL R17, RZ, -23, P1 ;  /* 0xc1b80000ff117808 */ /* 0x000fe20000800000 */
[----:B------:R-:W-:Y:S01]  /*8f10*/  @P3 FMUL R118, R118, 0.25 ;  /* 0x3e80000076763820 */ /* 0x000fe20000400000 */
[C---:B------:R-:W-:Y:S01]  /*8f20*/  FSETP.GEU.AND P1, PT, |R75|.reuse, 1.175494350822287508e-38, PT ;  /* 0x008000004b00780b */ /* 0x040fe20003f2e200 */
[----:B------:R-:W-:Y:S01]  /*8f30*/  @P3 FMUL R75, R75, 0.25 ;  /* 0x3e8000004b4b3820 */ /* 0x000fe20000400000 */
[----:B------:R-:W-:Y:S01]  /*8f40*/  FSETP.GEU.AND P2, PT, |R72|, 1.175494350822287508e-38, PT ;  /* 0x008000004800780b */ /* 0x000fe20003f4e200 */
[----:B------:R-:W-:Y:S01]  /*8f50*/  @P3 FMUL R126, R126, 0.25 ;  /* 0x3e8000007e7e3820 */ /* 0x000fe20000400000 */
[----:B------:R-:W-:Y:S01]  /*8f60*/  IADD3 R54, R11, -0x3f3504f3, RZ ;  /* 0xc0cafb0d0b367810 */ /* 0x000fe20007ffe0ff */
[----:B------:R-:W-:Y:S01]  /*8f70*/  @P4 FMUL R72, R72, 0.25 ;  /* 0x3e80000048484820 */ /* 0x000fe20000400000 */
[----:B------:R-:W-:Y:S01]  /*8f80*/  IADD3 R48, R13, -0x3f3504f3, RZ ;  /* 0xc0cafb0d0d307810 */ /* 0x000fe20007ffe0ff */
[----:B------:R-:W-:Y:S01]  /*8f90*/  @P3 FMUL R128, R128, 0.25 ;  /* 0x3e80000080803820 */ /* 0x000fe20000400000 */
[----:B------:R-:W-:Y:S01]  /*8fa0*/  FSETP.GT.AND P3, PT, |R115|, 8.50705917302346158658e+37, PT ;  /* 0x7e8000007300780b */ /* 0x000fe20003f64200 */
[----:B------:R-:W-:Y:S01]  /*8fb0*/  @P4 FMUL R130, R130, 0.25 ;  /* 0x3e80000082824820 */ /* 0x000fe20000400000 */
[----:B------:R-:W-:Y:S01]  /*8fc0*/  LOP3.LUT R54, R54, 0xff800000, RZ, 0xc0, !PT ;  /* 0xff80000036367812 */ /* 0x000fe200078ec0ff */
[----:B------:R-:W-:Y:S01]  /*8fd0*/  @P4 FMUL R132, R132, 0.25 ;  /* 0x3e80000084844820 */ /* 0x000fe20000400000 */
[----:B------:R-:W-:Y:S01]  /*8fe0*/  IADD3 R49, R12, -0x3f3504f3, RZ ;  /* 0xc0cafb0d0c317810 */ /* 0x000fe20007ffe0ff */
[----:B------:R-:W-:Y:S01]  /*8ff0*/  @P4 FMUL R134, R134, 0.25 ;  /* 0x3e80000086864820 */ /* 0x000fe20000400000 */
[----:B------:R-:W1:Y:S01]  /*9000*/  I2F R71, R54 ;  /* 0x0000003600477306 */ /* 0x000e620000201400 */
[----:B------:R-:W-:Y:S01]  /*9010*/  @P4 FMUL R136, R136, 0.25 ;  /* 0x3e80000088884820 */ /* 0x000fe20000400000 */
[----:B------:R-:W-:Y:S01]  /*9020*/  FSETP.GT.AND P4, PT, |R117|, 8.50705917302346158658e+37, PT ;  /* 0x7e8000007500780b */ /* 0x000fe20003f84200 */
[----:B------:R-:W-:Y:S01]  /*9030*/  @!P5 FMUL R74, R74, 16777216 ;  /* 0x4b8000004a4ad820 */ /* 0x000fe20000400000 */
[----:B------:R-:W-:Y:S01]  /*9040*/  FSETP.GEU.AND P6, PT, |R162|, 1.175494350822287508e-38, PT ;  /* 0x00800000a200780b */ /* 0x000fe20003fce200 */
[----:B------:R-:W-:Y:S01]  /*9050*/  @!P5 FMUL R114, R114, 16777216 ;  /* 0x4b8000007272d820 */ /* 0x000fe20000400000 */
[----:B------:R-:W-:Y:S01]  /*9060*/  LOP3.LUT R48, R48, 0xff800000, RZ, 0xc0, !PT ;  /* 0xff80000030307812 */ /* 0x000fe200078ec0ff */
[----:B------:R-:W-:Y:S01]  /*9070*/  @!P5 FMUL R120, R120, 16777216 ;  /* 0x4b8000007878d820 */ /* 0x000fe20000400000 */
[----:B------:R-:W-:Y:S01]  /*9080*/  LOP3.LUT R49, R49, 0xff800000, RZ, 0xc0, !PT ;  /* 0xff80000031317812 */ /* 0x000fe200078ec0ff */
[----:B------:R-:W-:Y:S01]  /*9090*/  @!P5 FMUL R122, R122, 16777216 ;  /* 0x4b8000007a7ad820 */ /* 0x000fe20000400000 */
[----:B------:R-:W-:Y:S01]  /*90a0*/  FSETP.GEU.AND P5, PT, |R115|, 1.175494350822287508e-38, PT ;  /* 0x008000007300780b */ /* 0x000fe20003fae200 */
[----:B0-----:R-:W-:Y:S01]  /*90b0*/  FFMA.FTZ R44, R66, 1.1920928955078125e-07, R51 ;  /* 0x34000000422c7823 */ /* 0x001fe20000010033 */
[----:B------:R-:W-:Y:S01]  /*90c0*/  MOV R150, R73 ;  /* 0x0000004900967202 */ /* 0x000fe20000000f00 */
[----:B------:R-:W0:Y:S01]  /*90d0*/  MUFU.RCP R51, R70 ;  /* 0x0000004600337308 */ /* 0x000e220000001000 */
[----:B------:R-:W-:Y:S01]  /*90e0*/  @!P1 FMUL R75, R75, 16777216 ;  /* 0x4b8000004b4b9820 */ /* 0x000fe20000400000 */
[----:B------:R-:W-:Y:S01]  /*90f0*/  IADD3 R64, R53, -R64, RZ ;  /* 0x8000004035407210 */ /* 0x000fe20007ffe0ff */
[----:B------:R-:W-:Y:S01]  /*9100*/  @!P1 FMUL R116, R116, 16777216 ;  /* 0x4b80000074749820 */ /* 0x000fe20000400000 */
[----:B------:R-:W-:Y:S01]  /*9110*/  IADD3 R55, R10, -R55, RZ ;  /* 0x800000370a377210 */ /* 0x000fe20007ffe0ff */
[----:B------:R-:W-:Y:S01]  /*9120*/  @!P1 FMUL R118, R118, 16777216 ;  /* 0x4b80000076769820 */ /* 0x000fe20000400000 */
[----:B------:R-:W-:Y:S01]  /*9130*/  LOP3.LUT R141, R141, 0x1c, RZ, 0xc0, !PT ;  /* 0x0000001c8d8d7812 */ /* 0x000fe200078ec0ff */
[----:B------:R-:W-:Y:S01]  /*9140*/  @!P1 FMUL R126, R126, 16777216 ;  /* 0x4b8000007e7e9820 */ /* 0x000fe20000400000 */
[----:B------:R-:W2:Y:S01]  /*9150*/  I2F R73, R48 ;  /* 0x0000003000497306 */ /* 0x000ea20000201400 */
[----:B------:R-:W-:Y:S01]  /*9160*/  @!P1 FMUL R128, R128, 16777216 ;  /* 0x4b80000080809820 */ /* 0x000fe20000400000 */
[----:B------:R-:W-:Y:S01]  /*9170*/  FSETP.GEU.AND P1, PT, |R117|, 1.175494350822287508e-38, PT ;  /* 0x008000007500780b */ /* 0x000fe20003f2e200 */
[----:B------:R-:W-:-:S02]  /*9180*/  @P3 FMUL R115, R115, 0.25 ;  /* 0x3e80000073733820 */ /* 0x000fc40000400000 */
[----:B------:R-:W-:Y:S02]  /*9190*/  @P3 FMUL R121, R121, 0.25 ;  /* 0x3e80000079793820 */ /* 0x000fe40000400000 */
[----:B------:R-:W-:Y:S01]  /*91a0*/  @P3 FMUL R123, R123, 0.25 ;  /* 0x3e8000007b7b3820 */ /* 0x000fe20000400000 */
[----:B------:R3:W4:Y:S01]  /*91b0*/  I2F R68, R49 ;  /* 0x0000003100447306 */ /* 0x0007220000201400 */
[----:B------:R-:W-:Y:S02]  /*91c0*/  @P3 FMUL R125, R125, 0.25 ;  /* 0x3e8000007d7d3820 */ /* 0x000fe40000400000 */
[----:B------:R-:W-:Y:S02]  /*91d0*/  @P4 FMUL R117, R117, 0.25 ;  /* 0x3e80000075754820 */ /* 0x000fe40000400000 */
[----:B------:R-:W-:Y:S01]  /*91e0*/  @P3 FMUL R127, R127, 0.25 ;  /* 0x3e8000007f7f3820 */ /* 0x000fe20000400000 */
[----:B------:R-:W-:Y:S01]  /*91f0*/  FSETP.GT.AND P3, PT, |R119|, 8.50705917302346158658e+37, PT ;  /* 0x7e8000007700780b */ /* 0x000fe20003f64200 */
[----:B------:R-:W-:Y:S01]  /*9200*/  @P4 FMUL R138, R138, 0.25 ;  /* 0x3e8000008a8a4820 */ /* 0x000fe20000400000 */
[----:B------:R-:W-:Y:S01]  /*9210*/  MUFU.RCP R65, R75 ;  /* 0x0000004b00417308 */ /* 0x000fe20000001000 */
[----:B------:R-:W-:Y:S01]  /*9220*/  @P4 FMUL R140, R140, 0.25 ;  /* 0x3e8000008c8c4820 */ /* 0x000fe20000400000 */
[----:B---3--:R-:W-:Y:S01]  /*9230*/  IADD3 R49, R12, -R49, RZ ;  /* 0x800000310c317210 */ /* 0x008fe20007ffe0ff */
[----:B------:R-:W-:-:S02]  /*9240*/  @P4 FMUL R146, R146, 0.25 ;  /* 0x3e80000092924820 */ /* 0x000fc40000400000 */
[----:B------:R-:W-:Y:S01]  /*9250*/  @P4 FMUL R148, R148, 0.25 ;  /* 0x3e80000094944820 */ /* 0x000fe20000400000 */
[----:B------:R-:W-:Y:S01]  /*9260*/  FSETP.GT.AND P4, PT, |R162|, 8.50705917302346158658e+37, PT ;  /* 0x7e800000a200780b */ /* 0x000fe20003f84200 */
[----:B------:R-:W-:Y:S02]  /*9270*/  @!P2 FMUL R72, R72, 16777216 ;  /* 0x4b8000004848a820 */ /* 0x000fe40000400000 */
[----:B------:R-:W-:Y:S02]  /*9280*/  @!P2 FMUL R130, R130, 16777216 ;  /* 0x4b8000008282a820 */ /* 0x000fe40000400000 */
[----:B------:R-:W-:Y:S02]  /*9290*/  @!P2 FMUL R132, R132, 16777216 ;  /* 0x4b8000008484a820 */ /* 0x000fe40000400000 */
[----:B------:R-:W-:Y:S02]  /*92a0*/  @!P2 FMUL R134, R134, 16777216 ;  /* 0x4b8000008686a820 */ /* 0x000fe40000400000 */
[----:B------:R-:W-:Y:S01]  /*92b0*/  @!P2 FMUL R136, R136, 16777216 ;  /* 0x4b8000008888a820 */ /* 0x000fe20000400000 */
[----:B------:R-:W-:Y:S01]  /*92c0*/  FSETP.GEU.AND P2, PT, |R119|, 1.175494350822287508e-38, PT ;  /* 0x008000007700780b */ /* 0x000fe20003f4e200 */
[----:B------:R-:W-:-:S02]  /*92d0*/  @!P5 FMUL R115, R115, 16777216 ;  /* 0x4b8000007373d820 */ /* 0x000fc40000400000 */
[----:B------:R-:W-:Y:S02]  /*92e0*/  @!P5 FMUL R121, R121, 16777216 ;  /* 0x4b8000007979d820 */ /* 0x000fe40000400000 */
[----:B------:R-:W-:Y:S02]  /*92f0*/  @!P5 FMUL R123, R123, 16777216 ;  /* 0x4b8000007b7bd820 */ /* 0x000fe40000400000 */
[----:B------:R-:W-:Y:S02]  /*9300*/  @!P5 FMUL R125, R125, 16777216 ;  /* 0x4b8000007d7dd820 */ /* 0x000fe40000400000 */
[----:B------:R-:W-:Y:S01]  /*9310*/  @!P5 FMUL R127, R127, 16777216 ;  /* 0x4b8000007f7fd820 */ /* 0x000fe20000400000 */
[----:B------:R-:W-:Y:S01]  /*9320*/  FSETP.GT.AND P5, PT, |R124|, 8.50705917302346158658e+37, PT ;  /* 0x7e8000007c00780b */ /* 0x000fe20003fa4200 */
[----:B------:R-:W-:Y:S02]  /*9330*/  @!P1 FMUL R117, R117, 16777216 ;  /* 0x4b80000075759820 */ /* 0x000fe40000400000 */
[----:B-1----:R-:W-:-:S02]  /*9340*/  FFMA.FTZ R42, R71, 1.1920928955078125e-07, R42 ;  /* 0x34000000472a7823 */ /* 0x002fc4000001002a */
[----:B0-----:R-:W-:Y:S01]  /*9350*/  FMUL R62, R51, R74 ;  /* 0x0000004a333e7220 */ /* 0x001fe20000400000 */
[----:B------:R-:W0:Y:S01]  /*9360*/  MUFU.RCP R71, R72 ;  /* 0x0000004800477308 */ /* 0x000e220000001000 */
[----:B------:R-:W-:Y:S02]  /*9370*/  @P3 FMUL R119, R119, 0.25 ;  /* 0x3e80000077773820 */ /* 0x000fe40000400000 */
[----:B------:R-:W-:Y:S02]  /*9380*/  @!P1 FMUL R138, R138, 16777216 ;  /* 0x4b8000008a8a9820 */ /* 0x000fe40000400000 */
[----:B------:R-:W-:Y:S02]  /*9390*/  @!P1 FMUL R140, R140, 16777216 ;  /* 0x4b8000008c8c9820 */ /* 0x000fe40000400000 */
[----:B------:R-:W-:Y:S01]  /*93a0*/  @!P1 FMUL R146, R146, 16777216 ;  /* 0x4b80000092929820 */ /* 0x000fe20000400000 */
[----:B------:R-:W1:Y:S01]  /*93b0*/  MUFU.RCP R74, R115 ;  /* 0x00000073004a7308 */ /* 0x000e620000001000 */
[----:B------:R-:W-:Y:S01]  /*93c0*/  @!P1 FMUL R148, R148, 16777216 ;  /* 0x4b80000094949820 */ /* 0x000fe20000400000 */
[----:B------:R-:W-:Y:S01]  /*93d0*/  FSETP.GEU.AND P1, PT, |R124|, 1.175494350822287508e-38, PT ;  /* 0x008000007c00780b */ /* 0x000fe20003f2e200 */
[----:B------:R-:W-:-:S02]  /*93e0*/  @P4 FMUL R162, R162, 0.25 ;  /* 0x3e800000a2a24820 */ /* 0x000fc40000400000 */
[----:B------:R-:W-:Y:S02]  /*93f0*/  @!P2 FMUL R119, R119, 16777216 ;  /* 0x4b8000007777a820 */ /* 0x000fe40000400000 */
[----:B------:R-:W-:Y:S01]  /*9400*/  @!P6 FMUL R162, R162, 16777216 ;  /* 0x4b800000a2a2e820 */ /* 0x000fe20000400000 */
[----:B------:R-:W3:Y:S01]  /*9410*/  MUFU.RCP R115, R117 ;  /* 0x0000007500737308 */ /* 0x000ee20000001000 */
[----:B------:R-:W-:Y:S02]  /*9420*/  FMUL R69, R51, R120 ;  /* 0x0000007833457220 */ /* 0x000fe40000400000 */
[----:B------:R-:W-:Y:S02]  /*9430*/  @P5 FMUL R124, R124, 0.25 ;  /* 0x3e8000007c7c5820 */ /* 0x000fe40000400000 */
[----:B--2---:R-:W-:Y:S01]  /*9440*/  FFMA.FTZ R40, R73, 1.1920928955078125e-07, R40 ;  /* 0x3400000049287823 */ /* 0x004fe20000010028 */
[----:B------:R-:W-:Y:S01]  /*9450*/  F2FP.PACK_AB R62, R62, R69 ;  /* 0x000000453e3e723e */ /* 0x000fe200000000ff */
[----:B------:R-:W-:Y:S01]  /*9460*/  FMUL R63, R51, R114 ;  /* 0x00000072333f7220 */ /* 0x000fe20000400000 */
[----:B------:R-:W2:Y:S01]  /*9470*/  MUFU.RCP R120, R162 ;  /* 0x000000a200787308 */ /* 0x000ea20000001000 */
[----:B------:R-:W-:Y:S01]  /*9480*/  @!P1 FMUL R124, R124, 16777216 ;  /* 0x4b8000007c7c9820 */ /* 0x000fe20000400000 */
[----:B------:R-:W-:Y:S01]  /*9490*/  LOP3.LUT R69, R112, 0x44, RZ, 0x3c, !PT ;  /* 0x0000004470457812 */ /* 0x000fe200078e3cff */
[----:B----4-:R-:W-:-:S02]  /*94a0*/  FFMA.FTZ R17, R68, 1.1920928955078125e-07, R17 ;  /* 0x3400000044117823 */ /* 0x010fc40000010011 */
[C---:B0-----:R-:W-:Y:S02]  /*94b0*/  FMUL R72, R71.reuse, R130 ;  /* 0x0000008247487220 */ /* 0x041fe40000400000 */
[C---:B------:R-:W-:Y:S01]  /*94c0*/  FMUL R73, R71.reuse, R132 ;  /* 0x0000008447497220 */ /* 0x040fe20000400000 */
[----:B------:R-:W0:Y:S01]  /*94d0*/  MUFU.RCP R119, R119 ;  /* 0x0000007700777308 */ /* 0x000e220000001000 */
[C---:B------:R-:W-:Y:S02]  /*94e0*/  FMUL R113, R71.reuse, R134 ;  /* 0x0000008647717220 */ /* 0x040fe40000400000 */
[----:B------:R-:W-:Y:S02]  /*94f0*/  FMUL R114, R71, R136 ;  /* 0x0000008847727220 */ /* 0x000fe40000400000 */
[----:B------:R-:W-:Y:S01]  /*9500*/  FMUL R68, R51, R122 ;  /* 0x0000007a33447220 */ /* 0x000fe20000400000 */
[----:B------:R-:W-:Y:S01]  /*9510*/  F2FP.PACK_AB R72, R72, R113 ;  /* 0x000000714848723e */ /* 0x000fe200000000ff */
[----:B------:R-:W-:Y:S01]  /*9520*/  FMUL R66, R65, R118 ;  /* 0x0000007641427220 */ /* 0x000fe20000400000 */
[----:B------:R-:W-:Y:S01]  /*9530*/  F2FP.PACK_AB R73, R73, R114 ;  /* 0x000000724949723e */ /* 0x000fe200000000ff */
[----:B-1----:R-:W-:Y:S01]  /*9540*/  FMUL R71, R74, R121 ;  /* 0x000000794a477220 */ /* 0x002fe20000400000 */
[----:B------:R-:W-:Y:S01]  /*9550*/  F2FP.PACK_AB R63, R63, R68 ;  /* 0x000000443f3f723e */ /* 0x000fe200000000ff */
[----:B------:R-:W-:Y:S01]  /*9560*/  @P4 FMUL R129, R129, 0.25 ;  /* 0x3e80000081814820 */ /* 0x000fe20000400000 */
[----:B------:R-:W-:Y:S01]  /*9570*/  LOP3.LUT R68, R112, 0x4, RZ, 0x3c, !PT ;  /* 0x0000000470447812 */ /* 0x000fe200078e3cff */
[----:B---3--:R-:W-:-:S02]  /*9580*/  FMUL R117, R115, R138 ;  /* 0x0000008a73757220 */ /* 0x008fc40000400000 */
[C---:B------:R-:W-:Y:S02]  /*9590*/  FMUL R118, R115.reuse, R140 ;  /* 0x0000008c73767220 */ /* 0x040fe40000400000 */
[C---:B------:R-:W-:Y:S02]  /*95a0*/  FMUL R122, R115.reuse, R146 ;  /* 0x00000092737a7220 */ /* 0x040fe40000400000 */
[----:B------:R-:W-:Y:S02]  /*95b0*/  FMUL R121, R115, R148 ;  /* 0x0000009473797220 */ /* 0x000fe40000400000 */
[----:B------:R-:W-:Y:S01]  /*95c0*/  @P4 FMUL R131, R131, 0.25 ;  /* 0x3e80000083834820 */ /* 0x000fe20000400000 */
[----:B------:R-:W1:Y:S01]  /*95d0*/  MUFU.RCP R115, R124 ;  /* 0x0000007c00737308 */ /* 0x000e620000001000 */
[----:B------:R-:W-:Y:S01]  /*95e0*/  @P4 FMUL R133, R133, 0.25 ;  /* 0x3e80000085854820 */ /* 0x000fe20000400000 */
[----:B------:R-:W-:Y:S01]  /*95f0*/  F2FP.PACK_AB R118, R118, R121 ;  /* 0x000000797676723e */ /* 0x000fe200000000ff */
[----:B------:R-:W-:Y:S01]  /*9600*/  @P4 FMUL R135, R135, 0.25 ;  /* 0x3e80000087874820 */ /* 0x000fe20000400000 */
[----:B------:R-:W-:Y:S01]  /*9610*/  ISETP.GE.U32.AND P4, PT, R53, 0x7f800000, PT ;  /* 0x7f8000003500780c */ /* 0x000fe20003f86070 */
[----:B------:R-:W-:Y:S01]  /*9620*/  @P3 FMUL R154, R154, 0.25 ;  /* 0x3e8000009a9a3820 */ /* 0x000fe20000400000 */
[----:B------:R-:W-:Y:S01]  /*9630*/  F2FP.PACK_AB R117, R117, R122 ;  /* 0x0000007a7575723e */ /* 0x000fe200000000ff */
[----:B------:R-:W-:-:S02]  /*9640*/  @P3 FMUL R156, R156, 0.25 ;  /* 0x3e8000009c9c3820 */ /* 0x000fc40000400000 */
[----:B------:R-:W-:Y:S02]  /*9650*/  @P3 FMUL R158, R158, 0.25 ;  /* 0x3e8000009e9e3820 */ /* 0x000fe40000400000 */
[----:B------:R-:W-:Y:S01]  /*9660*/  @P3 FMUL R160, R160, 0.25 ;  /* 0x3e800000a0a03820 */ /* 0x000fe20000400000 */
[----:B------:R-:W-:Y:S01]  /*9670*/  FSETP.NEU.AND P3, PT, R43, RZ, PT ;  /* 0x000000ff2b00720b */ /* 0x000fe20003f6d000 */
[----:B------:R-:W-:Y:S02]  /*9680*/  @!P6 FMUL R129, R129, 16777216 ;  /* 0x4b8000008181e820 */ /* 0x000fe40000400000 */
[----:B------:R-:W-:Y:S02]  /*9690*/  @!P6 FMUL R131, R131, 16777216 ;  /* 0x4b8000008383e820 */ /* 0x000fe40000400000 */
[----:B------:R-:W-:Y:S02]  /*96a0*/  @!P6 FMUL R133, R133, 16777216 ;  /* 0x4b8000008585e820 */ /* 0x000fe40000400000 */
[----:B------:R-:W-:Y:S01]  /*96b0*/  @!P6 FMUL R135, R135, 16777216 ;  /* 0x4b8000008787e820 */ /* 0x000fe20000400000 */
[----:B------:R-:W-:Y:S01]  /*96c0*/  ISETP.GE.U32.AND P6, PT, R52, 0x7f800000, PT ;  /* 0x7f8000003400780c */ /* 0x000fe20003fc6070 */
[----:B------:R-:W-:-:S02]  /*96d0*/  FMUL R51, R65, R116 ;  /* 0x0000007441337220 */ /* 0x000fc40000400000 */
[----:B------:R-:W-:Y:S02]  /*96e0*/  @!P2 FMUL R154, R154, 16777216 ;  /* 0x4b8000009a9aa820 */ /* 0x000fe40000400000 */
[----:B------:R-:W-:Y:S02]  /*96f0*/  @!P2 FMUL R156, R156, 16777216 ;  /* 0x4b8000009c9ca820 */ /* 0x000fe40000400000 */
[----:B------:R-:W-:Y:S02]  /*9700*/  @!P2 FMUL R158, R158, 16777216 ;  /* 0x4b8000009e9ea820 */ /* 0x000fe40000400000 */
[----:B------:R-:W-:Y:S01]  /*9710*/  @!P2 FMUL R160, R160, 16777216 ;  /* 0x4b800000a0a0a820 */ /* 0x000fe20000400000 */
[----:B------:R-:W-:Y:S01]  /*9720*/  FSETP.NEU.AND P2, PT, R52, RZ, PT ;  /* 0x000000ff3400720b */ /* 0x000fe20003f4d000 */
[----:B------:R-:W-:Y:S02]  /*9730*/  FMUL R70, R65, R126 ;  /* 0x0000007e41467220 */ /* 0x000fe40000400000 */
[----:B------:R-:W-:-:S02]  /*9740*/  FMUL R75, R74, R123 ;  /* 0x0000007b4a4b7220 */ /* 0x000fc40000400000 */
[C---:B------:R-:W-:Y:S01]  /*9750*/  FMUL R116, R74.reuse, R125 ;  /* 0x0000007d4a747220 */ /* 0x040fe20000400000 */
[----:B------:R-:W-:Y:S01]  /*9760*/  F2FP.PACK_AB R51, R51, R70 ;  /* 0x000000463333723e */ /* 0x000fe200000000ff */
[----:B------:R-:W-:Y:S02]  /*9770*/  FMUL R74, R74, R127 ;  /* 0x0000007f4a4a7220 */ /* 0x000fe40000400000 */
[C---:B--2---:R-:W-:Y:S01]  /*9780*/  FMUL R126, R120.reuse, R129 ;  /* 0x00000081787e7220 */ /* 0x044fe20000400000 */
[----:B------:R-:W-:Y:S01]  /*9790*/  F2FP.PACK_AB R71, R71, R116 ;  /* 0x000000744747723e */ /* 0x000fe200000000ff */
[----:B------:R-:W-:Y:S01]  /*97a0*/  FMUL R65, R65, R128 ;  /* 0x0000008041417220 */ /* 0x000fe20000400000 */
[----:B------:R-:W-:Y:S01]  /*97b0*/  F2FP.PACK_AB R75, R75, R74 ;  /* 0x0000004a4b4b723e */ /* 0x000fe200000000ff */
[C---:B------:R-:W-:Y:S02]  /*97c0*/  FMUL R127, R120.reuse, R131 ;  /* 0x00000083787f7220 */ /* 0x040fe40000400000 */
[----:B------:R-:W-:Y:S01]  /*97d0*/  FMUL R129, R120, R133 ;  /* 0x0000008578817220 */ /* 0x000fe20000400000 */
[----:B------:R-:W-:Y:S01]  /*97e0*/  F2FP.PACK_AB R65, R66, R65 ;  /* 0x000000414241723e */ /* 0x000fe200000000ff */
[----:B------:R-:W-:Y:S01]  /*97f0*/  FMUL R132, R120, R135 ;  /* 0x0000008778847220 */ /* 0x000fe20000400000 */
[----:B------:R-:W-:Y:S01]  /*9800*/  LOP3.LUT R66, R112, 0x40, RZ, 0x3c, !PT ;  /* 0x0000004070427812 */ /* 0x000fe200078e3cff */
[C---:B0-----:R-:W-:Y:S01]  /*9810*/  FMUL R123, R119.reuse, R154 ;  /* 0x0000009a777b7220 */ /* 0x041fe20000400000 */
[----:B------:R-:W-:Y:S01]  /*9820*/  F2FP.PACK_AB R129, R126, R129 ;  /* 0x000000817e81723e */ /* 0x000fe200000000ff */
[----:B------:R-:W-:Y:S01]  /*9830*/  FMUL R125, R119, R156 ;  /* 0x0000009c777d7220 */ /* 0x000fe20000400000 */
[----:B------:R-:W-:Y:S01]  /*9840*/  F2FP.PACK_AB R127, R127, R132 ;  /* 0x000000847f7f723e */ /* 0x000fe200000000ff */
[C---:B------:R-:W-:Y:S01]  /*9850*/  FMUL R128, R119.reuse, R158 ;  /* 0x0000009e77807220 */ /* 0x040fe20000400000 */
[----:B------:R-:W-:Y:S01]  /*9860*/  STS [R112+0x80], R75 ;  /* 0x0000804b70007388 */ /* 0x000fe20000000800 */
[----:B------:R-:W-:-:S02]  /*9870*/  FMUL R130, R119, R160 ;  /* 0x000000a077827220 */ /* 0x000fc40000400000 */
[----:B------:R-:W-:Y:S01]  /*9880*/  @P5 FMUL R142, R142, 0.25 ;  /* 0x3e8000008e8e5820 */ /* 0x000fe20000400000 */
[----:B------:R-:W-:Y:S01]  /*9890*/  F2FP.PACK_AB R123, R123, R128 ;  /* 0x000000807b7b723e */ /* 0x000fe200000000ff */
[----:B------:R-:W-:Y:S01]  /*98a0*/  @P5 FMUL R144, R144, 0.25 ;  /* 0x3e80000090905820 */ /* 0x000fe20000400000 */
[----:B------:R-:W-:Y:S01]  /*98b0*/  F2FP.PACK_AB R125, R125, R130 ;  /* 0x000000827d7d723e */ /* 0x000fe200000000ff */
[----:B------:R-:W-:Y:S01]  /*98c0*/  @P5 FMUL R150, R150, 0.25 ;  /* 0x3e80000096965820 */ /* 0x000fe20000400000 */
[----:B------:R-:W-:Y:S01]  /*98d0*/  STS [R112], R127 ;  /* 0x0000007f70007388 */ /* 0x000fe20000000800 */
[----:B------:R-:W-:Y:S01]  /*98e0*/  @P5 FMUL R152, R152, 0.25 ;  /* 0x3e80000098985820 */ /* 0x000fe20000400000 */
[----:B------:R-:W-:Y:S01]  /*98f0*/  ISETP.GE.U32.AND P5, PT, R0, 0x7f800000, PT ;  /* 0x7f8000000000780c */ /* 0x000fe20003fa6070 */
[----:B------:R-:W-:Y:S01]  /*9900*/  @!P1 FMUL R142, R142, 16777216 ;  /* 0x4b8000008e8e9820 */ /* 0x000fe20000400000 */
[----:B------:R-:W-:Y:S01]  /*9910*/  STS [R112+0x100], R129 ;  /* 0x0001008170007388 */ /* 0x000fe20000000800 */
[----:B------:R-:W-:-:S02]  /*9920*/  @!P1 FMUL R144, R144, 16777216 ;  /* 0x4b80000090909820 */ /* 0x000fc40000400000 */
[----:B------:R-:W-:Y:S01]  /*9930*/  @!P1 FMUL R150, R150, 16777216 ;  /* 0x4b80000096969820 */ /* 0x000fe20000400000 */
[----:B------:R-:W-:Y:S01]  /*9940*/  STS [R112+0x180], R71 ;  /* 0x0001804770007388 */ /* 0x000fe20000000800 */
[----:B------:R-:W-:Y:S01]  /*9950*/  @!P1 FMUL R152, R152, 16777216 ;  /* 0x4b80000098989820 */ /* 0x000fe20000400000 */
[----:B------:R-:W-:Y:S01]  /*9960*/  ISETP.GE.U32.AND P1, PT, R43, 0x7f800000, PT ;  /* 0x7f8000002b00780c */ /* 0x000fe20003f26070 */
[C---:B-1----:R-:W-:Y:S01]  /*9970*/  FMUL R119, R115.reuse, R142 ;  /* 0x0000008e73777220 */ /* 0x042fe20000400000 */
[----:B------:R-:W-:Y:S01]  /*9980*/  STS [R66+0x1000], R125 ;  /* 0x0010007d42007388 */ /* 0x000fe20000000800 */
[C---:B------:R-:W-:Y:S02]  /*9990*/  FMUL R120, R115.reuse, R144 ;  /* 0x0000009073787220 */ /* 0x040fe40000400000 */
[----:B------:R-:W-:Y:S01]  /*99a0*/  FMUL R124, R115, R150 ;  /* 0x00000096737c7220 */ /* 0x000fe20000400000 */
[----:B------:R-:W-:Y:S01]  /*99b0*/  STS [R66+0x1100], R123 ;  /* 0x0011007b42007388 */ /* 0x000fe20000000800 */
[----:B------:R-:W-:-:S02]  /*99c0*/  IMAD.MOV.U32 R70, RZ, RZ, 0x3dc6b27f ;  /* 0x3dc6b27fff467424 */ /* 0x000fc400078e00ff */
[----:B------:R-:W-:Y:S01]  /*99d0*/  FMUL R115, R115, R152 ;  /* 0x0000009873737220 */ /* 0x000fe20000400000 */
[----:B------:R-:W-:Y:S01]  /*99e0*/  STS [R66+0x1080], R73 ;  /* 0x0010804942007388 */ /* 0x000fe20000000800 */
[----:B------:R-:W-:Y:S01]  /*99f0*/  F2FP.PACK_AB R119, R119, R124 ;  /* 0x0000007c7777723e */ /* 0x000fe200000000ff */
[----:B------:R-:W-:Y:S02]  /*9a00*/  FADD R67, R67, -1 ;  /* 0xbf80000043437421 */ /* 0x000fe40000000000 */
[----:B------:R0:W-:Y:S01]  /*9a10*/  STS [R66+0x1180], R72 ;  /* 0x0011804842007388 */ /* 0x0001e20000000800 */
[----:B------:R-:W-:Y:S01]  /*9a20*/  F2FP.PACK_AB R115, R120, R115 ;  /* 0x000000737873723e */ /* 0x000fe200000000ff */
[----:B------:R-:W-:Y:S02]  /*9a30*/  FADD R64, R64, -1 ;  /* 0xbf80000040407421 */ /* 0x000fe40000000000 */
[----:B------:R1:W-:Y:S01]  /*9a40*/  STS [R68+0x2180], R51 ;  /* 0x0021803344007388 */ /* 0x0003e20000000800 */
[----:B------:R-:W-:-:S02]  /*9a50*/  IMAD.IADD R54, R11, 0x1, -R54 ;  /* 0x000000010b367824 */ /* 0x000fc400078e0a36 */
[----:B------:R-:W-:Y:S01]  /*9a60*/  FADD R55, R55, -1 ;  /* 0xbf80000037377421 */ /* 0x000fe20000000000 */
[----:B------:R-:W-:Y:S01]  /*9a70*/  STS [R68+0x2000], R115 ;  /* 0x0020007344007388 */ /* 0x000fe20000000800 */
[----:B------:R-:W-:Y:S02]  /*9a80*/  IMAD.IADD R48, R13, 0x1, -R48 ;  /* 0x000000010d307824 */ /* 0x000fe400078e0a30 */
[-C--:B0-----:R-:W-:Y:S01]  /*9a90*/  FFMA.FTZ R66, R67, R70.reuse, -0.16845393180847167969 ;  /* 0xbe2c7f3043427423 */ /* 0x081fe20000010046 */
[----:B------:R-:W-:Y:S01]  /*9aa0*/  STS [R68+0x2100], R119 ;  /* 0x0021007744007388 */ /* 0x000fe20000000800 */
[----:B------:R-:W-:Y:S02]  /*9ab0*/  FADD R49, R49, -1 ;  /* 0xbf80000031317421 */ /* 0x000fe40000000000 */
[----:B-1----:R-:W-:Y:S01]  /*9ac0*/  FFMA.FTZ R51, R60, R70, -0.16845393180847167969 ;  /* 0xbe2c7f303c337423 */ /* 0x002fe20000010046 */
[----:B------:R-:W-:Y:S01]  /*9ad0*/  STS [R68+0x2080], R65 ;  /* 0x0020804144007388 */ /* 0x000fe20000000800 */
[----:B------:R-:W-:-:S02]  /*9ae0*/  FFMA.FTZ R66, R67, R66, 0.1716887056827545166 ;  /* 0x3e2fcf2a43427423 */ /* 0x000fc40000010042 */
[C---:B------:R-:W-:Y:S01]  /*9af0*/  FFMA.FTZ R51, R60.reuse, R51, 0.1716887056827545166 ;  /* 0x3e2fcf2a3c337423 */ /* 0x040fe20000010033 */
[----:B------:R0:W-:Y:S01]  /*9b00*/  STS [R69+0x3180], R62 ;  /* 0x0031803e45007388 */ /* 0x0001e20000000800 */
[C---:B------:R-:W-:Y:S02]  /*9b10*/  FFMA.FTZ R66, R67.reuse, R66, -0.17900948226451873779 ;  /* 0xbe374e4343427423 */ /* 0x040fe40000010042 */
[C---:B------:R-:W-:Y:S01]  /*9b20*/  FFMA.FTZ R51, R60.reuse, R51, -0.17900948226451873779 ;  /* 0xbe374e433c337423 */ /* 0x040fe20000010033 */
[----:B------:R1:W-:Y:S01]  /*9b30*/  STS [R69+0x3080], R63 ;  /* 0x0030803f45007388 */ /* 0x0003e20000000800 */
[C---:B------:R-:W-:Y:S02]  /*9b40*/  FFMA.FTZ R66, R67.reuse, R66, 0.20512372255325317383 ;  /* 0x3e520bf443427423 */ /* 0x040fe40000010042 */
[----:B------:R-:W-:Y:S01]  /*9b50*/  FFMA.FTZ R51, R60, R51, 0.20512372255325317383 ;  /* 0x3e520bf43c337423 */ /* 0x000fe20000010033 */
[----:B------:R-:W-:Y:S01]  /*9b60*/  STS [R69+0x3000], R118 ;  /* 0x0030007645007388 */ /* 0x000fe20000000800 */
[----:B------:R-:W-:-:S02]  /*9b70*/  FFMA.FTZ R66, R67, R66, -0.24046532809734344482 ;  /* 0xbe763c8b43427423 */ /* 0x000fc40000010042 */
[C---:B0-----:R-:W-:Y:S01]  /*9b80*/  FFMA.FTZ R62, R61.reuse, R70, -0.16845393180847167969 ;  /* 0xbe2c7f303d3e7423 */ /* 0x041fe20000010046 */
[----:B------:R0:W-:Y:S01]  /*9b90*/  STS [R69+0x3100], R117 ;  /* 0x0031007545007388 */ /* 0x0001e20000000800 */
[C---:B------:R-:W-:Y:S02]  /*9ba0*/  FFMA.FTZ R51, R60.reuse, R51, -0.24046532809734344482 ;  /* 0xbe763c8b3c337423 */ /* 0x040fe40000010033 */
[C---:B------:R-:W-:Y:S01]  /*9bb0*/  FFMA.FTZ R62, R61.reuse, R62, 0.1716887056827545166 ;  /* 0x3e2fcf2a3d3e7423 */ /* 0x040fe2000001003e */
[----:B------:R-:W-:Y:S01]  /*9bc0*/  BAR.SYNC.DEFER_BLOCKING 0x0 ;  /* 0x0000000000007b1d */ /* 0x000fe20000010000 */
[C---:B------:R-:W-:Y:S02]  /*9bd0*/  FFMA.FTZ R51, R60.reuse, R51, 0.28857114911079406738 ;  /* 0x3e93bf993c337423 */ /* 0x040fe40000010033 */
[----:B------:R-:W-:Y:S02]  /*9be0*/  FFMA.FTZ R62, R61, R62, -0.17900948226451873779 ;  /* 0xbe374e433d3e7423 */ /* 0x000fe4000001003e */
[----:B------:R-:W-:-:S02]  /*9bf0*/  FFMA.FTZ R51, R60, R51, -0.36067417263984680176 ;  /* 0xbeb8aa493c337423 */ /* 0x000fc40000010033 */
[C---:B------:R-:W-:Y:S02]  /*9c00*/  FFMA.FTZ R62, R61.reuse, R62, 0.20512372255325317383 ;  /* 0x3e520bf43d3e7423 */ /* 0x040fe4000001003e */
[C---:B------:R-:W-:Y:S02]  /*9c10*/  FFMA.FTZ R51, R60.reuse, R51, 0.48089820146560668945 ;  /* 0x3ef6384a3c337423 */ /* 0x040fe40000010033 */
[C---:B------:R-:W-:Y:S02]  /*9c20*/  FFMA.FTZ R62, R61.reuse, R62, -0.24046532809734344482 ;  /* 0xbe763c8b3d3e7423 */ /* 0x040fe4000001003e */
[----:B------:R-:W-:Y:S02]  /*9c30*/  FFMA.FTZ R51, R60, R51, -0.72134751081466674805 ;  /* 0xbf38aa3b3c337423 */ /* 0x000fe40000010033 */
[----:B------:R-:W-:Y:S02]  /*9c40*/  FFMA.FTZ R62, R61, R62, 0.28857114911079406738 ;  /* 0x3e93bf993d3e7423 */ /* 0x000fe4000001003e */
[----:B-1----:R-:W-:-:S02]  /*9c50*/  FFMA.FTZ R63, R64, R70, -0.16845393180847167969 ;  /* 0xbe2c7f30403f7423 */ /* 0x002fc40000010046 */
[C---:B------:R-:W-:Y:S02]  /*9c60*/  FFMA.FTZ R62, R61.reuse, R62, -0.36067417263984680176 ;  /* 0xbeb8aa493d3e7423 */ /* 0x040fe4000001003e */
[----:B------:R-:W-:Y:S02]  /*9c70*/  FMUL R51, R60, R51 ;  /* 0x000000333c337220 */ /* 0x000fe40000400000 */
[----:B------:R-:W-:Y:S01]  /*9c80*/  FFMA.FTZ R63, R64, R63, 0.1716887056827545166 ;  /* 0x3e2fcf2a403f7423 */ /* 0x000fe2000001003f */
[----:B------:R-:W-:Y:S01]  /*9c90*/  LDS R65, [R16+0xa00] ;  /* 0x000a000010417984 */ /* 0x000fe20000000800 */
[----:B------:R-:W-:Y:S02]  /*9ca0*/  FFMA.FTZ R62, R61, R62, 0.48089820146560668945 ;  /* 0x3ef6384a3d3e7423 */ /* 0x000fe4000001003e */
[----:B------:R-:W-:Y:S02]  /*9cb0*/  FFMA.FTZ R66, R67, R66, 0.28857114911079406738 ;  /* 0x3e93bf9943427423 */ /* 0x000fe40000010042 */
[----:B------:R-:W-:-:S02]  /*9cc0*/  FMUL R51, R60, R51 ;  /* 0x000000333c337220 */ /* 0x000fc40000400000 */
[----:B------:R-:W-:Y:S02]  /*9cd0*/  FFMA.FTZ R63, R64, R63, -0.17900948226451873779 ;  /* 0xbe374e43403f7423 */ /* 0x000fe4000001003f */
[----:B------:R-:W-:Y:S02]  /*9ce0*/  FFMA.FTZ R62, R61, R62, -0.72134751081466674805 ;  /* 0xbf38aa3b3d3e7423 */ /* 0x000fe4000001003e */
[----:B------:R-:W-:Y:S02]  /*9cf0*/  FFMA.FTZ R66, R67, R66, -0.36067417263984680176 ;  /* 0xbeb8aa4943427423 */ /* 0x000fe40000010042 */
[----:B------:R-:W-:Y:S02]  /*9d00*/  FFMA.FTZ R51, R60, 1.4426950216293334961, R51 ;  /* 0x3fb8aa3b3c337823 */ /* 0x000fe40000010033 */
[----:B------:R-:W-:Y:S02]  /*9d10*/  FFMA.FTZ R63, R64, R63, 0.20512372255325317383 ;  /* 0x3e520bf4403f7423 */ /* 0x000fe4000001003f */
[----:B------:R-:W-:-:S02]  /*9d20*/  FMUL R62, R61, R62 ;  /* 0x0000003e3d3e7220 */ /* 0x000fc40000400000 */
[----:B------:R-:W-:Y:S02]  /*9d30*/  FFMA.FTZ R66, R67, R66, 0.48089820146560668945 ;  /* 0x3ef6384a43427423 */ /* 0x000fe40000010042 */
[----:B------:R-:W-:Y:S02]  /*9d40*/  FADD R50, R50, R51 ;  /* 0x0000003332327221 */ /* 0x000fe40000000000 */
[----:B------:R-:W-:Y:S02]  /*9d50*/  FFMA.FTZ R63, R64, R63, -0.24046532809734344482 ;  /* 0xbe763c8b403f7423 */ /* 0x000fe4000001003f */
[----:B------:R-:W-:Y:S02]  /*9d60*/  FMUL R62, R61, R62 ;  /* 0x0000003e3d3e7220 */ /* 0x000fe40000400000 */
[----:B------:R-:W-:Y:S02]  /*9d70*/  FADD R51, R54, -1 ;  /* 0xbf80000036337421 */ /* 0x000fe40000000000 */
[----:B------:R-:W-:-:S02]  /*9d80*/  FFMA.FTZ R66, R67, R66, -0.72134751081466674805 ;  /* 0xbf38aa3b43427423 */ /* 0x000fc40000010042 */
[-C--:B------:R-:W-:Y:S02]  /*9d90*/  FFMA.FTZ R54, R55, R70.reuse, -0.16845393180847167969 ;  /* 0xbe2c7f3037367423 */ /* 0x080fe40000010046 */
[----:B------:R-:W-:Y:S02]  /*9da0*/  FFMA.FTZ R63, R64, R63, 0.28857114911079406738 ;  /* 0x3e93bf99403f7423 */ /* 0x000fe4000001003f */
[----:B------:R-:W-:Y:S01]  /*9db0*/  FFMA.FTZ R62, R61, 1.4426950216293334961, R62 ;  /* 0x3fb8aa3b3d3e7823 */ /* 0x000fe2000001003e */
[----:B------:R-:W-:Y:S01]  /*9dc0*/  @P6 MOV R61, 0x7f800000 ;  /* 0x7f800000003d6802 */ /* 0x000fe20000000f00 */
[----:B------:R-:W-:Y:S02]  /*9dd0*/  FFMA.FTZ R60, R51, R70, -0.16845393180847167969 ;  /* 0xbe2c7f30333c7423 */ /* 0x000fe40000010046 */
[----:B------:R-:W-:Y:S02]  /*9de0*/  FMUL R66, R67, R66 ;  /* 0x0000004243427220 */ /* 0x000fe40000400000 */
[----:B------:R-:W-:-:S02]  /*9df0*/  FFMA.FTZ R54, R55, R54, 0.1716887056827545166 ;  /* 0x3e2fcf2a37367423 */ /* 0x000fc40000010036 */
[----:B------:R-:W-:Y:S02]  /*9e00*/  FFMA.FTZ R63, R64, R63, -0.36067417263984680176 ;  /* 0xbeb8aa49403f7423 */ /* 0x000fe4000001003f */
[----:B------:R-:W-:Y:S02]  /*9e10*/  FADD R45, R45, R62 ;  /* 0x0000003e2d2d7221 */ /* 0x000fe40000000000 */
[----:B------:R-:W-:Y:S02]  /*9e20*/  FFMA.FTZ R60, R51, R60, 0.1716887056827545166 ;  /* 0x3e2fcf2a333c7423 */ /* 0x000fe4000001003c */
[----:B------:R-:W-:Y:S02]  /*9e30*/  FMUL R66, R67, R66 ;  /* 0x0000004243427220 */ /* 0x000fe40000400000 */
[----:B------:R-:W-:Y:S02]  /*9e40*/  @P1 IMAD.MOV.U32 R62, RZ, RZ, 0x7f800000 ;  /* 0x7f800000ff3e1424 */ /* 0x000fe400078e00ff */
[----:B------:R-:W-:-:S02]  /*9e50*/  FFMA.FTZ R54, R55, R54, -0.17900948226451873779 ;  /* 0xbe374e4337367423 */ /* 0x000fc40000010036 */
[----:B------:R-:W-:Y:S02]  /*9e60*/  FFMA.FTZ R63, R64, R63, 0.48089820146560668945 ;  /* 0x3ef6384a403f7423 */ /* 0x000fe4000001003f */
[----:B------:R-:W-:Y:S02]  /*9e70*/  FFMA.FTZ R60, R51, R60, -0.17900948226451873779 ;  /* 0xbe374e43333c7423 */ /* 0x000fe4000001003c */
[----:B------:R-:W-:Y:S02]  /*9e80*/  FFMA.FTZ R66, R67, 1.4426950216293334961, R66 ;  /* 0x3fb8aa3b43427823 */ /* 0x000fe40000010042 */
[----:B------:R-:W-:Y:S01]  /*9e90*/  @P1 FFMA.FTZ R50, R43, R62, +INF ;  /* 0x7f8000002b321423 */ /* 0x000fe2000001003e */
[----:B------:R-:W-:Y:S01]  /*9ea0*/  FSETP.NEU.AND P1, PT, R53, RZ, PT ;  /* 0x000000ff3500720b */ /* 0x000fe20003f2d000 */
[----:B------:R-:W-:Y:S01]  /*9eb0*/  FFMA.FTZ R54, R55, R54, 0.20512372255325317383 ;  /* 0x3e520bf437367423 */ /* 0x000fe20000010036 */
[----:B------:R-:W-:Y:S01]  /*9ec0*/  LDS R67, [R16+0xc00] ;  /* 0x000c000010437984 */ /* 0x000fe20000000800 */
[----:B------:R-:W-:-:S02]  /*9ed0*/  @P5 IMAD.MOV.U32 R43, RZ, RZ, 0x7f800000 ;  /* 0x7f800000ff2b5424 */ /* 0x000fc400078e00ff */
[----:B------:R-:W-:Y:S02]  /*9ee0*/  FFMA.FTZ R63, R64, R63, -0.72134751081466674805 ;  /* 0xbf38aa3b403f7423 */ /* 0x000fe4000001003f */
[----:B------:R-:W-:Y:S02]  /*9ef0*/  FFMA.FTZ R60, R51, R60, 0.20512372255325317383 ;  /* 0x3e520bf4333c7423 */ /* 0x000fe4000001003c */
[----:B------:R-:W-:Y:S02]  /*9f00*/  FADD R47, R47, R66 ;  /* 0x000000422f2f7221 */ /* 0x000fe40000000000 */
[----:B------:R-:W-:Y:S02]  /*9f10*/  FFMA.FTZ R54, R55, R54, -0.24046532809734344482 ;  /* 0xbe763c8b37367423 */ /* 0x000fe40000010036 */
[----:B------:R-:W-:Y:S01]  /*9f20*/  @P5 FFMA.FTZ R47, R0, R43, +INF ;  /* 0x7f800000002f5423 */ /* 0x000fe2000001002b */
[----:B------:R-:W-:Y:S01]  /*9f30*/  ISETP.GE.U32.AND P5, PT, R11, 0x7f800000, PT ;  /* 0x7f8000000b00780c */ /* 0x000fe20003fa6070 */
[----:B------:R-:W-:-:S02]  /*9f40*/  FADD R43, R48, -1 ;  /* 0xbf800000302b7421 */ /* 0x000fc40000000000 */
[C---:B------:R-:W-:Y:S02]  /*9f50*/  FMUL R63, R64.reuse, R63 ;  /* 0x0000003f403f7220 */ /* 0x040fe40000400000 */
[----:B------:R-:W-:Y:S02]  /*9f60*/  FFMA.FTZ R60, R51, R60, -0.24046532809734344482 ;  /* 0xbe763c8b333c7423 */ /* 0x000fe4000001003c */
[----:B------:R-:W-:Y:S02]  /*9f70*/  FFMA.FTZ R48, R49, R70, -0.16845393180847167969 ;  /* 0xbe2c7f3031307423 */ /* 0x000fe40000010046 */
[----:B------:R-:W-:Y:S02]  /*9f80*/  FFMA.FTZ R54, R55, R54, 0.28857114911079406738 ;  /* 0x3e93bf9937367423 */ /* 0x000fe40000010036 */
[----:B------:R-:W-:Y:S02]  /*9f90*/  FMUL R63, R64, R63 ;  /* 0x0000003f403f7220 */ /* 0x000fe40000400000 */
[----:B------:R-:W-:-:S02]  /*9fa0*/  FFMA.FTZ R60, R51, R60, 0.28857114911079406738 ;  /* 0x3e93bf99333c7423 */ /* 0x000fc4000001003c */
[----:B------:R-:W-:Y:S02]  /*9fb0*/  FFMA.FTZ R48, R49, R48, 0.1716887056827545166 ;  /* 0x3e2fcf2a31307423 */ /* 0x000fe40000010030 */
[----:B------:R-:W-:Y:S02]  /*9fc0*/  FFMA.FTZ R54, R55, R54, -0.36067417263984680176 ;  /* 0xbeb8aa4937367423 */ /* 0x000fe40000010036 */
[----:B------:R-:W-:Y:S02]  /*9fd0*/  FFMA.FTZ R63, R64, 1.4426950216293334961, R63 ;  /* 0x3fb8aa3b403f7823 */ /* 0x000fe4000001003f */
[----:B------:R-:W-:Y:S02]  /*9fe0*/  @P6 FFMA.FTZ R45, R52, R61, +INF ;  /* 0x7f800000342d6423 */ /* 0x000fe4000001003d */
[----:B------:R-:W-:Y:S01]  /*9ff0*/  FFMA.FTZ R60, R51, R60, -0.36067417263984680176 ;  /* 0xbeb8aa49333c7423 */ /* 0x000fe2000001003c */
[----:B------:R-:W-:Y:S01]  /*a000*/  LDS R61, [R16+0x400] ;  /* 0x00040000103d7984 */ /* 0x000fe20000000800 */
[----:B------:R-:W-:-:S02]  /*a010*/  FFMA.FTZ R48, R49, R48, -0.17900948226451873779 ;  /* 0xbe374e4331307423 */ /* 0x000fc40000010030 */
[----:B------:R-:W-:Y:S02]  /*a020*/  @P4 IMAD.MOV.U32 R52, RZ, RZ, 0x7f800000 ;  /* 0x7f800000ff344424 */ /* 0x000fe400078e00ff */
[----:B------:R-:W-:Y:S02]  /*a030*/  FFMA.FTZ R54, R55, R54, 0.48089820146560668945 ;  /* 0x3ef6384a37367423 */ /* 0x000fe40000010036 */
[----:B------:R-:W-:Y:S02]  /*a040*/  FADD R46, R46, R63 ;  /* 0x0000003f2e2e7221 */ /* 0x000fe40000000000 */
[----:B------:R-:W-:Y:S01]  /*a050*/  FFMA.FTZ R60, R51, R60, 0.48089820146560668945 ;  /* 0x3ef6384a333c7423 */ /* 0x000fe2000001003c */
[----:B------:R-:W-:Y:S01]  /*a060*/  LDS R63, [R16+0x600] ;  /* 0x00060000103f7984 */ /* 0x000fe20000000800 */
[----:B------:R-:W-:Y:S02]  /*a070*/  FFMA.FTZ R48, R49, R48, 0.20512372255325317383 ;  /* 0x3e520bf431307423 */ /* 0x000fe40000010030 */
[----:B------:R-:W-:Y:S01]  /*a080*/  @P4 FFMA.FTZ R46, R53, R52, +INF ;  /* 0x7f800000352e4423 */ /* 0x000fe20000010034 */
[----:B------:R-:W-:Y:S01]  /*a090*/  ISETP.GE.U32.AND P4, PT, R10, 0x7f800000, PT ;  /* 0x7f8000000a00780c */ /* 0x000fe20003f86070 */
[----:B------:R-:W-:-:S02]  /*a0a0*/  FFMA.FTZ R54, R55, R54, -0.72134751081466674805 ;  /* 0xbf38aa3b37367423 */ /* 0x000fc40000010036 */
[----:B------:R-:W-:Y:S02]  /*a0b0*/  FFMA.FTZ R60, R51, R60, -0.72134751081466674805 ;  /* 0xbf38aa3b333c7423 */ /* 0x000fe4000001003c */
[----:B------:R-:W-:Y:S02]  /*a0c0*/  FFMA.FTZ R48, R49, R48, -0.24046532809734344482 ;  /* 0xbe763c8b31307423 */ /* 0x000fe40000010030 */
[----:B------:R-:W-:Y:S02]  /*a0d0*/  FMUL R54, R55, R54 ;  /* 0x0000003637367220 */ /* 0x000fe40000400000 */
[----:B------:R-:W-:Y:S02]  /*a0e0*/  FMUL R60, R51, R60 ;  /* 0x0000003c333c7220 */ /* 0x000fe40000400000 */
[----:B------:R-:W-:Y:S02]  /*a0f0*/  FFMA.FTZ R48, R49, R48, 0.28857114911079406738 ;  /* 0x3e93bf9931307423 */ /* 0x000fe40000010030 */
[----:B------:R-:W-:-:S02]  /*a100*/  FMUL R54, R55, R54 ;  /* 0x0000003637367220 */ /* 0x000fc40000400000 */
[----:B------:R-:W-:Y:S02]  /*a110*/  FMUL R60, R51, R60 ;  /* 0x0000003c333c7220 */ /* 0x000fe40000400000 */
[----:B------:R-:W-:Y:S02]  /*a120*/  FFMA.FTZ R48, R49, R48, -0.36067417263984680176 ;  /* 0xbeb8aa4931307423 */ /* 0x000fe40000010030 */
[----:B------:R-:W-:Y:S01]  /*a130*/  FFMA.FTZ R55, R55, 1.4426950216293334961, R54 ;  /* 0x3fb8aa3b37377823 */ /* 0x000fe20000010036 */
[----:B------:R-:W-:Y:S01]  /*a140*/  @P5 MOV R54, 0x7f800000 ;  /* 0x7f80000000365802 */ /* 0x000fe20000000f00 */
[----:B------:R-:W-:Y:S02]  /*a150*/  @P4 IMAD.MOV.U32 R53, RZ, RZ, 0x7f800000 ;  /* 0x7f800000ff354424 */ /* 0x000fe400078e00ff */
[----:B------:R-:W-:Y:S02]  /*a160*/  FFMA.FTZ R51, R51, 1.4426950216293334961, R60 ;  /* 0x3fb8aa3b33337823 */ /* 0x000fe4000001003c */
[----:B------:R-:W-:-:S02]  /*a170*/  FFMA.FTZ R48, R49, R48, 0.48089820146560668945 ;  /* 0x3ef6384a31307423 */ /* 0x000fc40000010030 */
[----:B------:R-:W-:Y:S02]  /*a180*/  FADD R44, R44, R55 ;  /* 0x000000372c2c7221 */ /* 0x000fe40000000000 */
[----:B------:R-:W-:Y:S01]  /*a190*/  @P4 FFMA.FTZ R44, R10, R53, +INF ;  /* 0x7f8000000a2c4423 */ /* 0x000fe20000010035 */
[----:B------:R-:W-:Y:S01]  /*a1a0*/  ISETP.GE.U32.AND P4, PT, R12, 0x7f800000, PT ;  /* 0x7f8000000c00780c */ /* 0x000fe20003f86070 */
[----:B------:R-:W-:Y:S01]  /*a1b0*/  FADD R42, R42, R51 ;  /* 0x000000332a2a7221 */ /* 0x000fe20000000000 */
[----:B------:R-:W-:Y:S01]  /*a1c0*/  LOP3.LUT R51, R16, 0x4, RZ, 0x3c, !PT ;  /* 0x0000000410337812 */ /* 0x000fe200078e3cff */
[----:B------:R-:W-:Y:S01]  /*a1d0*/  FFMA.FTZ R48, R49, R48, -0.72134751081466674805 ;  /* 0xbf38aa3b31307423 */ /* 0x000fe20000010030 */
[----:B------:R-:W1:Y:S01]  /*a1e0*/  LDS R53, [R16] ;  /* 0x0000000010357984 */ /* 0x000e620000000800 */
[----:B------:R-:W-:Y:S02]  /*a1f0*/  FFMA.FTZ R52, R43, R70, -0.16845393180847167969 ;  /* 0xbe2c7f302b347423 */ /* 0x000fe40000010046 */
[----:B------:R-:W-:Y:S01]  /*a200*/  FMUL R48, R49, R48 ;  /* 0x0000003031307220 */ /* 0x000fe20000400000 */
[----:B------:R-:W2:Y:S01]  /*a210*/  LDS R71, [R51] ;  /* 0x0000000033477984 */ /* 0x000ea20000000800 */
[----:B------:R-:W-:-:S02]  /*a220*/  FFMA.FTZ R52, R43, R52, 0.1716887056827545166 ;  /* 0x3e2fcf2a2b347423 */ /* 0x000fc40000010034 */
[C---:B------:R-:W-:Y:S01]  /*a230*/  FMUL R48, R49.reuse, R48 ;  /* 0x0000003031307220 */ /* 0x040fe20000400000 */
[----:B------:R-:W3:Y:S01]  /*a240*/  LDS R55, [R16+0x200] ;  /* 0x0002000010377984 */ /* 0x000ee20000000800 */
[----:B0-----:R-:W-:Y:S02]  /*a250*/  @P4 IMAD.MOV.U32 R69, RZ, RZ, 0x7f800000 ;  /* 0x7f800000ff454424 */ /* 0x001fe400078e00ff */
[----:B------:R-:W-:Y:S01]  /*a260*/  FFMA.FTZ R48, R49, 1.4426950216293334961, R48 ;  /* 0x3fb8aa3b31307823 */ /* 0x000fe20000010030 */
[----:B------:R-:W0:Y:S01]  /*a270*/  LDS R73, [R51+0x200] ;  /* 0x0002000033497984 */ /* 0x000e220000000800 */
[----:B------:R-:W-:Y:S02]  /*a280*/  FFMA.FTZ R52, R43, R52, -0.17900948226451873779 ;  /* 0xbe374e432b347423 */ /* 0x000fe40000010034 */
[----:B------:R-:W-:Y:S01]  /*a290*/  FADD R17, R17, R48 ;  /* 0x0000003011117221 */ /* 0x000fe20000000000 */
[----:B------:R-:W-:Y:S01]  /*a2a0*/  LDS R75, [R51+0x400] ;  /* 0x00040000334b7984 */ /* 0x000fe20000000800 */
[----:B------:R-:W-:Y:S01]  /*a2b0*/  @P4 FFMA.FTZ R17, R12, R69, +INF ;  /* 0x7f8000000c114423 */ /* 0x000fe20000010045 */
[----:B------:R-:W-:Y:S01]  /*a2c0*/  FSETP.NEU.AND P4, PT, R0, RZ, PT ;  /* 0x000000ff0000720b */ /* 0x000fe20003f8d000 */
[----:B------:R-:W-:Y:S01]  /*a2d0*/  FFMA.FTZ R52, R43, R52, 0.20512372255325317383 ;  /* 0x3e520bf42b347423 */ /* 0x000fe20000010034 */
[----:B------:R-:W4:Y:S01]  /*a2e0*/  LDS R113, [R51+0x600] ;  /* 0x0006000033717984 */ /* 0x000f220000000800 */
[----:B------:R-:W-:Y:S01]  /*a2f0*/  @P5 FFMA.FTZ R42, R11, R54, +INF ;  /* 0x7f8000000b2a5423 */ /* 0x000fe20000010036 */
[----:B------:R-:W-:Y:S01]  /*a300*/  ISETP.GE.U32.AND P5, PT, R13, 0x7f800000, PT ;  /* 0x7f8000000d00780c */ /* 0x000fe20003fa6070 */
[----:B------:R-:W-:Y:S01]  /*a310*/  FFMA.FTZ R52, R43, R52, -0.24046532809734344482 ;  /* 0xbe763c8b2b347423 */ /* 0x000fe20000010034 */
[----:B------:R-:W5:Y:S01]  /*a320*/  LDS R49, [R16+0x800] ;  /* 0x0008000010317984 */ /* 0x000f620000000800 */
[----:B------:R-:W-:-:S02]  /*a330*/  FSEL R0, R45, -INF , P2 ;  /* 0xff8000002d007808 */ /* 0x000fc40001000000 */
[C---:B------:R-:W-:Y:S01]  /*a340*/  FFMA.FTZ R52, R43.reuse, R52, 0.28857114911079406738 ;  /* 0x3e93bf992b347423 */ /* 0x040fe20000010034 */
[----:B------:R-:W-:Y:S01]  /*a350*/  LDS R115, [R51+0x800] ;  /* 0x0008000033737984 */ /* 0x000fe20000000800 */
[----:B------:R-:W-:Y:S02]  /*a360*/  FSETP.NEU.AND P2, PT, R12, RZ, PT ;  /* 0x000000ff0c00720b */ /* 0x000fe40003f4d000 */
[----:B------:R-:W-:Y:S01]  /*a370*/  FFMA.FTZ R52, R43, R52, -0.36067417263984680176 ;  /* 0xbeb8aa492b347423 */ /* 0x000fe20000010034 */
[----:B------:R-:W5:Y:S01]  /*a380*/  LDS R117, [R51+0xa00] ;  /* 0x000a000033757984 */ /* 0x000f620000000800 */
[----:B------:R-:W-:Y:S02]  /*a390*/  FSEL R17, R17, -INF , P2 ;  /* 0xff80000011117808 */ /* 0x000fe40001000000 */
[----:B------:R-:W-:Y:S01]  /*a3a0*/  FFMA.FTZ R52, R43, R52, 0.48089820146560668945 ;  /* 0x3ef6384a2b347423 */ /* 0x000fe20000010034 */
[----:B------:R-:W5:Y:S01]  /*a3b0*/  LDS R119, [R51+0xc00] ;  /* 0x000c000033777984 */ /* 0x000f620000000800 */
[----:B------:R-:W-:-:S02]  /*a3c0*/  @P5 IMAD.MOV.U32 R48, RZ, RZ, 0x7f800000 ;  /* 0x7f800000ff305424 */ /* 0x000fc400078e00ff */
[C---:B------:R-:W-:Y:S01]  /*a3d0*/  FFMA.FTZ R52, R43.reuse, R52, -0.72134751081466674805 ;  /* 0xbf38aa3b2b347423 */ /* 0x040fe20000010034 */
[----:B------:R1:W5:Y:S03]  /*a3e0*/  LDS R69, [R16+0xe00] ;  /* 0x000e000010457984 */ /* 0x0003660000000800 */
[C---:B------:R-:W-:Y:S01]  /*a3f0*/  FMUL R52, R43.reuse, R52 ;  /* 0x000000342b347220 */ /* 0x040fe20000400000 */
[----:B------:R-:W5:Y:S03]  /*a400*/  LDS R121, [R51+0xe00] ;  /* 0x000e000033797984 */ /* 0x000f660000000800 */
[----:B------:R-:W-:Y:S01]  /*a410*/  FMUL R52, R43, R52 ;  /* 0x000000342b347220 */ /* 0x000fe20000400000 */
[----:B-1----:R1:W-:Y:S01]  /*a420*/  STG.E.U16 [R14.64], R53 ;  /* 0x000000350e007986 */ /* 0x0023e2000c101506 */
[----:B------:R-:W-:-:S02]  /*a430*/  PRMT R16, R65, 0x7632, R16 ;  /* 0x0000763241107816 */ /* 0x000fc40000000010 */
[----:B------:R-:W-:Y:S01]  /*a440*/  FFMA.FTZ R43, R43, 1.4426950216293334961, R52 ;  /* 0x3fb8aa3b2b2b7823 */ /* 0x000fe20000010034 */
[----:B--2---:R2:W-:Y:S03]  /*a450*/  STG.E.U16 [R18.64], R71 ;  /* 0x0000004712007986 */ /* 0x0045e6000c101506 */
[----:B------:R-:W-:Y:S01]  /*a460*/  FADD R40, R40, R43 ;  /* 0x0000002b28287221 */ /* 0x000fe20000000000 */
[----:B---3--:R3:W-:Y:S01]  /*a470*/  STG.E.U16 [R20.64], R55 ;  /* 0x0000003714007986 */ /* 0x0087e2000c101506 */
[----:B------:R-:W-:Y:S01]  /*a480*/  FSEL R43, R50, -INF , P3 ;  /* 0xff800000322b7808 */ /* 0x000fe20001800000 */
[----:B------:R-:W-:Y:S01]  /*a490*/  @P5 FFMA.FTZ R40, R13, R48, +INF ;  /* 0x7f8000000d285423 */ /* 0x000fe20000010030 */
[----:B------:R-:W-:Y:S01]  /*a4a0*/  FSETP.NEU.AND P3, PT, R11, RZ, PT ;  /* 0x000000ff0b00720b */ /* 0x000fe20003f6d000 */
[----:B0-----:R0:W-:Y:S01]  /*a4b0*/  STG.E.U16 [R84.64], R73 ;  /* 0x0000004954007986 */ /* 0x0011e2000c101506 */
[----:B-1----:R-:W-:Y:S01]  /*a4c0*/  PRMT R53, R53, 0x7632, R53 ;  /* 0x0000763235357816 */ /* 0x002fe20000000035 */
[----:B------:R-:W-:Y:S01]  /*a4d0*/  FFMA R12, R43, 0.69314718246459960938, R2 ;  /* 0x3f3172182b0c7823 */ /* 0x000fe20000000002 */
[----:B------:R-:W-:Y:S01]  /*a4e0*/  FSETP.NEU.AND P5, PT, R10, RZ, PT ;  /* 0x000000ff0a00720b */ /* 0x000fe20003fad000 */
[----:B------:R1:W-:Y:S01]  /*a4f0*/  STG.E.U16 [R88.64], R61 ;  /* 0x0000003d58007986 */ /* 0x0003e2000c101506 */
[----:B--2---:R-:W-:-:S02]  /*a500*/  PRMT R71, R71, 0x7632, R71 ;  /* 0x0000763247477816 */ /* 0x004fc40000000047 */
[----:B----4-:R-:W-:Y:S01]  /*a510*/  PRMT R19, R113, 0x7632, R19 ;  /* 0x0000763271137816 */ /* 0x010fe20000000013 */
[----:B------:R2:W-:Y:S01]  /*a520*/  STG.E.U16 [R92.64], R75 ;  /* 0x0000004b5c007986 */ /* 0x0005e2000c101506 */
[----:B---3--:R-:W-:Y:S02]  /*a530*/  PRMT R55, R55, 0x7632, R55 ;  /* 0x0000763237377816 */ /* 0x008fe40000000037 */
[----:B-----5:R-:W-:Y:S01]  /*a540*/  PRMT R18, R49, 0x7632, R18 ;  /* 0x0000763231127816 */ /* 0x020fe20000000012 */
[----:B------:R3:W-:Y:S01]  /*a550*/  STG.E.U16 [R94.64], R63 ;  /* 0x0000003f5e007986 */ /* 0x0007e2000c101506 */
[----:B0-----:R-:W-:Y:S02]  /*a560*/  PRMT R73, R73, 0x7632, R73 ;  /* 0x0000763249497816 */ /* 0x001fe40000000049 */
[----:B------:R-:W-:Y:S01]  /*a570*/  PRMT R15, R117, 0x7632, R15 ;  /* 0x00007632750f7816 */ /* 0x000fe2000000000f */
[----:B------:R-:W-:Y:S01]  /*a580*/  STG.E.U16 [R110.64], R113 ;  /* 0x000000716e007986 */ /* 0x000fe2000c101506 */
[----:B-1----:R-:W-:-:S02]  /*a590*/  PRMT R61, R61, 0x7632, R61 ;  /* 0x000076323d3d7816 */ /* 0x002fc4000000003d */
[----:B------:R-:W-:Y:S01]  /*a5a0*/  FSEL R11, R46, -INF , P1 ;  /* 0xff8000002e0b7808 */ /* 0x000fe20000800000 */
[----:B------:R-:W-:Y:S01]  /*a5b0*/  STG.E.U16 [R108.64], R49 ;  /* 0x000000316c007986 */ /* 0x000fe2000c101506 */
[----:B--2---:R-:W-:Y:S02]  /*a5c0*/  PRMT R75, R75, 0x7632, R75 ;  /* 0x000076324b4b7816 */ /* 0x004fe4000000004b */
[----:B------:R-:W-:Y:S01]  /*a5d0*/  FSETP.NEU.AND P1, PT, R13, RZ, PT ;  /* 0x000000ff0d00720b */ /* 0x000fe20003f2d000 */
[----:B------:R0:W-:Y:S01]  /*a5e0*/  STG.E.U16 [R106.64], R115 ;  /* 0x000000736a007986 */ /* 0x0001e2000c101506 */
[----:B---3--:R-:W-:Y:S01]  /*a5f0*/  PRMT R63, R63, 0x7632, R63 ;  /* 0x000076323f3f7816 */ /* 0x008fe2000000003f */
[----:B------:R-:W-:Y:S01]  /*a600*/  FFMA R13, R0, 0.69314718246459960938, R3 ;  /* 0x3f317218000d7823 */ /* 0x000fe20000000003 */
[----:B------:R-:W-:Y:S01]  /*a610*/  FSEL R0, R47, -INF , P4 ;  /* 0xff8000002f007808 */ /* 0x000fe20002000000 */
[----:B------:R-:W-:Y:S01]  /*a620*/  STG.E.U16 [R104.64], R65 ;  /* 0x0000004168007986 */ /* 0x000fe2000c101506 */
[----:B------:R-:W-:Y:S01]  /*a630*/  FSEL R3, R44, -INF , P5 ;  /* 0xff8000002c037808 */ /* 0x000fe20002800000 */
[----:B------:R-:W-:Y:S01]  /*a640*/  FFMA R14, R11, 0.69314718246459960938, R4 ;  /* 0x3f3172180b0e7823 */ /* 0x000fe20000000004 */
[----:B------:R-:W-:Y:S01]  /*a650*/  FSEL R42, R42, -INF , P3 ;  /* 0xff8000002a2a7808 */ /* 0x000fe20001800000 */
[----:B------:R-:W-:Y:S01]  /*a660*/  STG.E.U16 [R102.64], R117 ;  /* 0x0000007566007986 */ /* 0x000fe2000c101506 */
[----:B------:R-:W-:Y:S01]  /*a670*/  FSEL R40, R40, -INF , P1 ;  /* 0xff80000028287808 */ /* 0x000fe20000800000 */
[----:B------:R-:W-:-:S02]  /*a680*/  FFMA R4, R3, 0.69314718246459960938, R6 ;  /* 0x3f31721803047823 */ /* 0x000fc40000000006 */
[----:B------:R1:W-:Y:S01]  /*a690*/  STG.E.U16 [R100.64], R67 ;  /* 0x0000004364007986 */ /* 0x0003e2000c101506 */
[----:B0-----:R-:W-:Y:S01]  /*a6a0*/  PRMT R115, R115, 0x7632, R115 ;  /* 0x0000763273737816 */ /* 0x001fe20000000073 */
[----:B------:R-:W-:Y:S02]  /*a6b0*/  FFMA R6, R17, 0.69314718246459960938, R8 ;  /* 0x3f31721811067823 */ /* 0x000fe40000000008 */
[----:B------:R0:W-:Y:S04]  /*a6c0*/  STG.E.U16 [R98.64], R119 ;  /* 0x0000007762007986 */ /* 0x0001e8000c101506 */
[----:B------:R2:W-:Y:S04]  /*a6d0*/  STG.E.U16 [R96.64], R69 ;  /* 0x0000004560007986 */ /* 0x0005e8000c101506 */
[----:B------:R3:W-:Y:S01]  /*a6e0*/  STG.E.U16 [R90.64], R121 ;  /* 0x000000795a007986 */ /* 0x0007e2000c101506 */
[----:B-1----:R-:W-:-:S03]  /*a6f0*/  PRMT R67, R67, 0x7632, R67 ;  /* 0x0000763243437816 */ /* 0x002fc60000000043 */
[----:B------:R-:W-:Y:S01]  /*a700*/  STG.E.U16 [R86.64], R53 ;  /* 0x0000003556007986 */ /* 0x000fe2000c101506 */
[----:B0-----:R-:W-:-:S03]  /*a710*/  PRMT R119, R119, 0x7632, R119 ;  /* 0x0000763277777816 */ /* 0x001fc60000000077 */
[----:B------:R-:W-:Y:S01]  /*a720*/  STG.E.U16 [R82.64], R71 ;  /* 0x0000004752007986 */ /* 0x000fe2000c101506 */
[----:B--2---:R-:W-:-:S03]  /*a730*/  PRMT R69, R69, 0x7632, R69 ;  /* 0x0000763245457816 */ /* 0x004fc60000000045 */
[----:B------:R-:W-:Y:S01]  /*a740*/  STG.E.U16 [R80.64], R55 ;  /* 0x0000003750007986 */ /* 0x000fe2000c101506 */
[----:B---3--:R-:W-:-:S03]  /*a750*/  PRMT R121, R121, 0x7632, R121 ;  /* 0x0000763279797816 */ /* 0x008fc60000000079 */
[----:B------:R-:W-:Y:S04]  /*a760*/  STG.E.U16 [R78.64], R73 ;  /* 0x000000494e007986 */ /* 0x000fe8000c101506 */
[----:B------:R-:W-:Y:S04]  /*a770*/  STG.E.U16 [R76.64], R61 ;  /* 0x0000003d4c007986 */ /* 0x000fe8000c101506 */
[----:B------:R-:W-:Y:S04]  /*a780*/  STG.E.U16 [R58.64], R75 ;  /* 0x0000004b3a007986 */ /* 0x000fe8000c101506 */
[----:B------:R-:W-:Y:S04]  /*a790*/  STG.E.U16 [R56.64], R63 ;  /* 0x0000003f38007986 */ /* 0x000fe8000c101506 */
[----:B------:R-:W-:Y:S04]  /*a7a0*/  STG.E.U16 [R38.64], R19 ;  /* 0x0000001326007986 */ /* 0x000fe8000c101506 */
[----:B------:R-:W-:Y:S04]  /*a7b0*/  STG.E.U16 [R36.64], R18 ;  /* 0x0000001224007986 */ /* 0x000fe8000c101506 */
[----:B------:R-:W-:Y:S04]  /*a7c0*/  STG.E.U16 [R34.64], R115 ;  /* 0x0000007322007986 */ /* 0x000fe8000c101506 */
[----:B------:R-:W-:Y:S04]  /*a7d0*/  STG.E.U16 [R32.64], R16 ;  /* 0x0000001020007986 */ /* 0x000fe8000c101506 */
[----:B------:R0:W-:Y:S04]  /*a7e0*/  STG.E.U16 [R30.64], R15 ;  /* 0x0000000f1e007986 */ /* 0x0001e8000c101506 */
[----:B------:R1:W-:Y:S04]  /*a7f0*/  STG.E.U16 [R24.64], R67 ;  /* 0x0000004318007986 */ /* 0x0003e8000c101506 */
[----:B------:R1:W-:Y:S04]  /*a800*/  STG.E.U16 [R28.64], R119 ;  /* 0x000000771c007986 */ /* 0x0003e8000c101506 */
[----:B------:R1:W-:Y:S01]  /*a810*/  STG.E.U16 [R26.64], R69 ;  /* 0x000000451a007986 */ /* 0x0003e2000c101506 */
[----:B0-----:R-:W-:-:S02]  /*a820*/  FFMA R15, R0, 0.69314718246459960938, R5 ;  /* 0x3f317218000f7823 */ /* 0x001fc40000000005 */
[----:B------:R-:W-:Y:S01]  /*a830*/  FFMA R5, R42, 0.69314718246459960938, R7 ;  /* 0x3f3172182a057823 */ /* 0x000fe20000000007 */
[----:B------:R1:W-:Y:S01]  /*a840*/  STG.E.U16 [R22.64], R121 ;  /* 0x0000007916007986 */ /* 0x0003e2000c101506 */
[----:B------:R-:W-:-:S03]  /*a850*/  FFMA R7, R40, 0.69314718246459960938, R9 ;  /* 0x3f31721828077823 */ /* 0x000fc60000000009 */
[----:B------:R-:W-:Y:S06]  /*a860*/  BAR.SYNC.DEFER_BLOCKING 0x0 ;  /* 0x0000000000007b1d */ /* 0x000fec0000010000 */
[----:B------:R1:W-:Y:S04]  /*a870*/  STS.128 [R141.X4], R12 ;  /* 0x0000000c8d007388 */ /* 0x0003e80000004c00 */
[----:B------:R1:W-:Y:S04]  /*a880*/  STS.128 [R141.X4+0x80], R4 ;  /* 0x000080048d007388 */ /* 0x0003e80000004c00 */
[----:B------:R-:W-:Y:S06]  /*a890*/  BAR.SYNC.DEFER_BLOCKING 0x0 ;  /* 0x0000000000007b1d */ /* 0x000fec0000010000 */
[----:B------:R-:W-:Y:S05]  /*a8a0*/  @P0 EXIT ;  /* 0x000000000000094d */ /* 0x000fea0003800000 */
[----:B-1----:R-:W0:Y:S01]  /*a8b0*/  LDS R41, [R41] ;  /* 0x0000000029297984 */ /* 0x002e220000000800 */
[----:B------:R-:W-:-:S02]  /*a8c0*/  IMAD R0, R139, c[0x0][0x1cc], RZ ;  /* 0x000073008b007a24 */ /* 0x000fc400078e02ff */
[C---:B------:R-:W-:Y:S02]  /*a8d0*/  IMAD.SHL.U32 R3, R137.reuse, 0x4, RZ ;  /* 0x0000000489037824 */ /* 0x040fe400078e00ff */
[----:B------:R-:W-:Y:S01]  /*a8e0*/  IMAD.HI R5, R137, 0x4, RZ ;  /* 0x0000000489057827 */ /* 0x000fe200078e02ff */
[----:B------:R-:W-:-:S03]  /*a8f0*/  SHF.L.U32 R2, R0, 0x2, RZ ;  /* 0x0000000200027819 */ /* 0x000fc600000006ff */
[----:B------:R-:W-:Y:S01]  /*a900*/  IMAD.HI R0, R0, 0x4, RZ ;  /* 0x0000000400007827 */ /* 0x000fe200078e02ff */
[----:B------:R-:W-:-:S04]  /*a910*/  IADD3 R2, P0, P1, R3, c[0x0][0x180], R2 ;  /* 0x0000600003027a10 */ /* 0x000fc8000791e002 */
[----:B------:R-:W-:-:S05]  /*a920*/  IADD3.X R3, R5, c[0x0][0x184], R0, P0, P1 ;  /* 0x0000610005037a10 */ /* 0x000fca00007e2400 */
[----:B0-----:R-:W-:Y:S01]  /*a930*/  STG.E [R2.64], R41 ;  /* 0x0000002902007986 */ /* 0x001fe2000c101906 */
[----:B------:R-:W-:Y:S05]  /*a940*/  EXIT ;  /* 0x000000000000794d */ /* 0x000fea0003800000 */
.L_x_2:
[----:B------:R-:W-:-:S00]  /*a950*/  BRA `(.L_x_2) ;  /* 0xfffffff000007947 */ /* 0x000fc0000383ffff */
[----:B------:R-:W-:-:S00]  /*a960*/  NOP ;  /* 0x0000000000007918 */ /* 0x000fc00000000000 */
        /* <DEDUP_REMOVED lines=9> */
.L_x_3:


//--------------------- .nv.global.init           --------------------------
	.section	.nv.global.init,"aw",@progbits
.nv.global.init:
	.type		_$_str,@object
	.size		_$_str,(.L_0 - _$_str)
_$_str:
        /*0000*/ 	.byte	0x5f, 0x5f, 0x43, 0x55, 0x44, 0x41, 0x5f, 0x46, 0x54, 0x5a, 0x00
.L_0:


//--------------------- .nv.shared.attn_fwd       --------------------------
	.section	.nv.shared.attn_fwd,"aw",@nobits
	.sectionflags	@""
	.align	16
